//
// Generated by NVIDIA NVVM Compiler
//
// Compiler Build ID: CL-36424714
// Cuda compilation tools, release 13.0, V13.0.88
// Based on NVVM 20.0.0
//

.version 9.0
.target sm_100
.address_size 64

	// .globl	_Z17OnlineSoftmaxCUDAmmPfS_
// _ZZ17OnlineSoftmaxCUDAmmPfS_E12sharedMemory has been demoted

.visible .entry _Z17OnlineSoftmaxCUDAmmPfS_(
	.param .u64 _Z17OnlineSoftmaxCUDAmmPfS__param_0,
	.param .u64 _Z17OnlineSoftmaxCUDAmmPfS__param_1,
	.param .u64 .ptr .align 1 _Z17OnlineSoftmaxCUDAmmPfS__param_2,
	.param .u64 .ptr .align 1 _Z17OnlineSoftmaxCUDAmmPfS__param_3
)
{
	.reg .pred 	%p<35>;
	.reg .b32 	%r<72>;
	.reg .b32 	%f<124>;
	.reg .b64 	%rd<25>;
	// demoted variable
	.shared .align 4 .b8 _ZZ17OnlineSoftmaxCUDAmmPfS_E12sharedMemory[4096];
	ld.param.u64 	%rd13, [_Z17OnlineSoftmaxCUDAmmPfS__param_0];
	ld.param.u64 	%rd10, [_Z17OnlineSoftmaxCUDAmmPfS__param_1];
	ld.param.u64 	%rd11, [_Z17OnlineSoftmaxCUDAmmPfS__param_2];
	ld.param.u64 	%rd12, [_Z17OnlineSoftmaxCUDAmmPfS__param_3];
	mov.u32 	%r71, %tid.x;
	mov.u32 	%r11, %ctaid.x;
	cvt.u64.u32 	%rd1, %r11;
	setp.le.u64 	%p1, %rd13, %rd1;
	@%p1 bra 	$L__BB0_24;
	cvta.to.global.u64 	%rd14, %rd11;
	mul.lo.s64 	%rd2, %rd10, %rd1;
	shl.b64 	%rd15, %rd2, 2;
	add.s64 	%rd3, %rd14, %rd15;
	cvt.u64.u32 	%rd24, %r71;
	setp.le.u64 	%p2, %rd10, %rd24;
	mov.f32 	%f116, 0fFF800000;
	mov.f32 	%f117, 0f00000000;
	@%p2 bra 	$L__BB0_7;
	mov.f32 	%f117, 0f00000000;
	mov.f32 	%f116, 0fFF800000;
	mov.u32 	%r2, %ntid.x;
	mov.u64 	%rd23, %rd24;
	mov.u32 	%r70, %r71;
$L__BB0_3:
	shl.b64 	%rd16, %rd23, 2;
	add.s64 	%rd17, %rd3, %rd16;
	ld.global.f32 	%f3, [%rd17];
	setp.leu.f32 	%p3, %f3, %f116;
	@%p3 bra 	$L__BB0_5;
	sub.f32 	%f36, %f116, %f3;
	fma.rn.f32 	%f37, %f36, 0f3BBB989D, 0f3F000000;
	cvt.sat.f32.f32 	%f38, %f37;
	mov.f32 	%f39, 0f4B400001;
	mov.f32 	%f40, 0f437C0000;
	fma.rm.f32 	%f41, %f38, %f40, %f39;
	add.f32 	%f42, %f41, 0fCB40007F;
	neg.f32 	%f43, %f42;
	fma.rn.f32 	%f44, %f36, 0f3FB8AA3B, %f43;
	fma.rn.f32 	%f45, %f36, 0f32A57060, %f44;
	mov.b32 	%r14, %f41;
	shl.b32 	%r15, %r14, 23;
	mov.b32 	%f46, %r15;
	ex2.approx.ftz.f32 	%f47, %f45;
	mul.f32 	%f48, %f47, %f46;
	fma.rn.f32 	%f117, %f117, %f48, 0f3F800000;
	mov.f32 	%f116, %f3;
	bra.uni 	$L__BB0_6;
$L__BB0_5:
	sub.f32 	%f24, %f3, %f116;
	fma.rn.f32 	%f25, %f24, 0f3BBB989D, 0f3F000000;
	cvt.sat.f32.f32 	%f26, %f25;
	mov.f32 	%f27, 0f4B400001;
	mov.f32 	%f28, 0f437C0000;
	fma.rm.f32 	%f29, %f26, %f28, %f27;
	add.f32 	%f30, %f29, 0fCB40007F;
	neg.f32 	%f31, %f30;
	fma.rn.f32 	%f32, %f24, 0f3FB8AA3B, %f31;
	fma.rn.f32 	%f33, %f24, 0f32A57060, %f32;
	mov.b32 	%r12, %f29;
	shl.b32 	%r13, %r12, 23;
	mov.b32 	%f34, %r13;
	ex2.approx.ftz.f32 	%f35, %f33;
	fma.rn.f32 	%f117, %f35, %f34, %f117;
$L__BB0_6:
	add.s32 	%r70, %r70, %r2;
	cvt.s64.s32 	%rd23, %r70;
	setp.gt.u64 	%p4, %rd10, %rd23;
	@%p4 bra 	$L__BB0_3;
$L__BB0_7:
	bar.sync 	0;
	mov.b32 	%r16, %f116;
	shfl.sync.down.b32	%r17|%p5, %r16, 16, 31, -1;
	mov.b32 	%f49, %r17;
	max.f32 	%f50, %f116, %f49;
	mov.b32 	%r18, %f50;
	shfl.sync.down.b32	%r19|%p6, %r18, 8, 31, -1;
	mov.b32 	%f51, %r19;
	max.f32 	%f52, %f50, %f51;
	mov.b32 	%r20, %f52;
	shfl.sync.down.b32	%r21|%p7, %r20, 4, 31, -1;
	mov.b32 	%f53, %r21;
	max.f32 	%f54, %f52, %f53;
	mov.b32 	%r22, %f54;
	shfl.sync.down.b32	%r23|%p8, %r22, 2, 31, -1;
	mov.b32 	%f55, %r23;
	max.f32 	%f56, %f54, %f55;
	mov.b32 	%r24, %f56;
	shfl.sync.down.b32	%r25|%p9, %r24, 1, 31, -1;
	mov.b32 	%f57, %r25;
	max.f32 	%f10, %f56, %f57;
	and.b32  	%r5, %r71, 31;
	setp.ne.s32 	%p10, %r5, 0;
	shr.u32 	%r26, %r71, 3;
	mov.u32 	%r27, _ZZ17OnlineSoftmaxCUDAmmPfS_E12sharedMemory;
	add.s32 	%r6, %r27, %r26;
	@%p10 bra 	$L__BB0_9;
	st.shared.f32 	[%r6], %f10;
$L__BB0_9:
	bar.sync 	0;
	setp.gt.u32 	%p11, %r71, 31;
	shl.b32 	%r28, %r71, 2;
	add.s32 	%r7, %r27, %r28;
	@%p11 bra 	$L__BB0_14;
	mov.u32 	%r30, %ntid.x;
	add.s32 	%r31, %r30, 31;
	shr.u32 	%r32, %r31, 5;
	setp.ge.u32 	%p12, %r71, %r32;
	mov.f32 	%f122, 0fFF800000;
	@%p12 bra 	$L__BB0_12;
	ld.shared.f32 	%f122, [%r7];
$L__BB0_12:
	mov.b32 	%r33, %f122;
	shfl.sync.down.b32	%r34|%p13, %r33, 16, 31, -1;
	mov.b32 	%f59, %r34;
	max.f32 	%f60, %f122, %f59;
	mov.b32 	%r35, %f60;
	shfl.sync.down.b32	%r36|%p14, %r35, 8, 31, -1;
	mov.b32 	%f61, %r36;
	max.f32 	%f62, %f60, %f61;
	mov.b32 	%r37, %f62;
	shfl.sync.down.b32	%r38|%p15, %r37, 4, 31, -1;
	mov.b32 	%f63, %r38;
	max.f32 	%f64, %f62, %f63;
	mov.b32 	%r39, %f64;
	shfl.sync.down.b32	%r40|%p16, %r39, 2, 31, -1;
	mov.b32 	%f65, %r40;
	max.f32 	%f66, %f64, %f65;
	mov.b32 	%r41, %f66;
	shfl.sync.down.b32	%r42|%p17, %r41, 1, 31, -1;
	mov.b32 	%f67, %r42;
	max.f32 	%f13, %f66, %f67;
	setp.ne.s32 	%p18, %r71, 0;
	@%p18 bra 	$L__BB0_14;
	st.shared.f32 	[_ZZ17OnlineSoftmaxCUDAmmPfS_E12sharedMemory], %f13;
$L__BB0_14:
	setp.ne.s32 	%p19, %r5, 0;
	bar.sync 	0;
	ld.shared.f32 	%f14, [_ZZ17OnlineSoftmaxCUDAmmPfS_E12sharedMemory];
	bar.sync 	0;
	sub.f32 	%f68, %f116, %f14;
	fma.rn.f32 	%f69, %f68, 0f3BBB989D, 0f3F000000;
	cvt.sat.f32.f32 	%f70, %f69;
	mov.f32 	%f71, 0f4B400001;
	mov.f32 	%f72, 0f437C0000;
	fma.rm.f32 	%f73, %f70, %f72, %f71;
	add.f32 	%f74, %f73, 0fCB40007F;
	neg.f32 	%f75, %f74;
	fma.rn.f32 	%f76, %f68, 0f3FB8AA3B, %f75;
	fma.rn.f32 	%f77, %f68, 0f32A57060, %f76;
	mov.b32 	%r43, %f73;
	shl.b32 	%r44, %r43, 23;
	mov.b32 	%f78, %r44;
	ex2.approx.ftz.f32 	%f79, %f77;
	mul.f32 	%f80, %f79, %f78;
	mul.f32 	%f81, %f117, %f80;
	mov.b32 	%r45, %f81;
	shfl.sync.down.b32	%r46|%p20, %r45, 16, 31, -1;
	mov.b32 	%f82, %r46;
	add.f32 	%f83, %f81, %f82;
	mov.b32 	%r47, %f83;
	shfl.sync.down.b32	%r48|%p21, %r47, 8, 31, -1;
	mov.b32 	%f84, %r48;
	add.f32 	%f85, %f83, %f84;
	mov.b32 	%r49, %f85;
	shfl.sync.down.b32	%r50|%p22, %r49, 4, 31, -1;
	mov.b32 	%f86, %r50;
	add.f32 	%f87, %f85, %f86;
	mov.b32 	%r51, %f87;
	shfl.sync.down.b32	%r52|%p23, %r51, 2, 31, -1;
	mov.b32 	%f88, %r52;
	add.f32 	%f89, %f87, %f88;
	mov.b32 	%r53, %f89;
	shfl.sync.down.b32	%r54|%p24, %r53, 1, 31, -1;
	mov.b32 	%f90, %r54;
	add.f32 	%f15, %f89, %f90;
	@%p19 bra 	$L__BB0_16;
	st.shared.f32 	[%r6], %f15;
$L__BB0_16:
	setp.gt.u32 	%p25, %r71, 31;
	bar.sync 	0;
	@%p25 bra 	$L__BB0_21;
	mov.u32 	%r55, %ntid.x;
	add.s32 	%r56, %r55, 31;
	shr.u32 	%r57, %r56, 5;
	setp.ge.u32 	%p26, %r71, %r57;
	mov.f32 	%f123, 0f00000000;
	@%p26 bra 	$L__BB0_19;
	ld.shared.f32 	%f123, [%r7];
$L__BB0_19:
	mov.b32 	%r58, %f123;
	shfl.sync.down.b32	%r59|%p27, %r58, 16, 31, -1;
	mov.b32 	%f92, %r59;
	add.f32 	%f93, %f123, %f92;
	mov.b32 	%r60, %f93;
	shfl.sync.down.b32	%r61|%p28, %r60, 8, 31, -1;
	mov.b32 	%f94, %r61;
	add.f32 	%f95, %f93, %f94;
	mov.b32 	%r62, %f95;
	shfl.sync.down.b32	%r63|%p29, %r62, 4, 31, -1;
	mov.b32 	%f96, %r63;
	add.f32 	%f97, %f95, %f96;
	mov.b32 	%r64, %f97;
	shfl.sync.down.b32	%r65|%p30, %r64, 2, 31, -1;
	mov.b32 	%f98, %r65;
	add.f32 	%f99, %f97, %f98;
	mov.b32 	%r66, %f99;
	shfl.sync.down.b32	%r67|%p31, %r66, 1, 31, -1;
	mov.b32 	%f100, %r67;
	add.f32 	%f18, %f99, %f100;
	setp.ne.s32 	%p32, %r71, 0;
	@%p32 bra 	$L__BB0_21;
	st.shared.f32 	[_ZZ17OnlineSoftmaxCUDAmmPfS_E12sharedMemory], %f18;
$L__BB0_21:
	setp.le.u64 	%p33, %rd10, %rd24;
	bar.sync 	0;
	ld.shared.f32 	%f19, [_ZZ17OnlineSoftmaxCUDAmmPfS_E12sharedMemory];
	bar.sync 	0;
	@%p33 bra 	$L__BB0_24;
	mov.u32 	%r8, %ntid.x;
	cvta.to.global.u64 	%rd7, %rd12;
$L__BB0_23:
	shl.b64 	%rd18, %rd24, 2;
	add.s64 	%rd19, %rd3, %rd18;
	ld.global.f32 	%f101, [%rd19];
	sub.f32 	%f102, %f101, %f14;
	fma.rn.f32 	%f103, %f102, 0f3BBB989D, 0f3F000000;
	cvt.sat.f32.f32 	%f104, %f103;
	mov.f32 	%f105, 0f4B400001;
	mov.f32 	%f106, 0f437C0000;
	fma.rm.f32 	%f107, %f104, %f106, %f105;
	add.f32 	%f108, %f107, 0fCB40007F;
	neg.f32 	%f109, %f108;
	fma.rn.f32 	%f110, %f102, 0f3FB8AA3B, %f109;
	fma.rn.f32 	%f111, %f102, 0f32A57060, %f110;
	mov.b32 	%r68, %f107;
	shl.b32 	%r69, %r68, 23;
	mov.b32 	%f112, %r69;
	ex2.approx.ftz.f32 	%f113, %f111;
	mul.f32 	%f114, %f113, %f112;
	div.rn.f32 	%f115, %f114, %f19;
	add.s64 	%rd20, %rd24, %rd2;
	shl.b64 	%rd21, %rd20, 2;
	add.s64 	%rd22, %rd7, %rd21;
	st.global.f32 	[%rd22], %f115;
	add.s32 	%r71, %r71, %r8;
	cvt.s64.s32 	%rd24, %r71;
	setp.gt.u64 	%p34, %rd10, %rd24;
	@%p34 bra 	$L__BB0_23;
$L__BB0_24:
	ret;

}


// ===== COMPILED SASS (sm_100) =====

	.target	sm_100

	.elftype	@"ET_EXEC"


//--------------------- .note.nv.tkinfo           --------------------------
	.section	.note.nv.tkinfo,"",@"SHT_NOTE"
	.sectionflags	@"SHF_NOTE_NV_TKINFO"
	.tkinfo
        /*0018*/ 	.word	0x00000002
        /*0030*/ 	.string	""
        /*0030*/ 	.string	"ptxas"
        /*0030*/ 	.string	"Cuda compilation tools, release 13.0, V13.0.88"
        /*0030*/ 	.string	"Build cuda_13.0.r13.0/compiler.36424714_0"
        /*0030*/ 	.string	"-arch sm_100 -m 64 "



//--------------------- .note.nv.cuinfo           --------------------------
	.section	.note.nv.cuinfo,"",@"SHT_NOTE"
	.sectionflags	@"SHF_NOTE_NV_CUINFO"
        /*0018*/ 	.short	0x0002
        /*001a*/ 	.short	0x0064
        /*001c*/ 	.short	0x0082
	.zero		2


//--------------------- .nv.info                  --------------------------
	.section	.nv.info,"",@"SHT_CUDA_INFO"
	.align	4


	//----- nvinfo : EIATTR_REGCOUNT
	.align		4
        /*0000*/ 	.byte	0x04, 0x2f
        /*0002*/ 	.short	(.L_1 - .L_0)
	.align		4
.L_0:
        /*0004*/ 	.word	index@(_Z17OnlineSoftmaxCUDAmmPfS_)
        /*0008*/ 	.word	0x0000001c


	//----- nvinfo : EIATTR_FRAME_SIZE
	.align		4
.L_1:
        /*000c*/ 	.byte	0x04, 0x11
        /*000e*/ 	.short	(.L_3 - .L_2)
	.align		4
.L_2:
        /*0010*/ 	.word	index@($__internal_0_$__cuda_sm3x_div_rn_noftz_f32_slowpath)
        /*0014*/ 	.word	0x00000000


	//----- nvinfo : EIATTR_FRAME_SIZE
	.align		4
.L_3:
        /*0018*/ 	.byte	0x04, 0x11
        /*001a*/ 	.short	(.L_5 - .L_4)
	.align		4
.L_4:
        /*001c*/ 	.word	index@(_Z17OnlineSoftmaxCUDAmmPfS_)
        /*0020*/ 	.word	0x00000000


	//----- nvinfo : EIATTR_MIN_STACK_SIZE
	.align		4
.L_5:
        /*0024*/ 	.byte	0x04, 0x12
        /*0026*/ 	.short	(.L_7 - .L_6)
	.align		4
.L_6:
        /*0028*/ 	.word	index@(_Z17OnlineSoftmaxCUDAmmPfS_)
        /*002c*/ 	.word	0x00000000
.L_7:


//--------------------- .nv.compat                --------------------------
	.section	.nv.compat,"",@"SHT_CUDA_COMPAT_INFO"
	.align	4
        /*0000*/ 	.byte	0x02, 0x09, 0x00, 0x00, 0x02, 0x02, 0x01, 0x00, 0x02, 0x05, 0x05, 0x00, 0x03, 0x07, 0x01, 0x01
        /*0010*/ 	.byte	0x02, 0x03, 0x00, 0x00, 0x02, 0x06, 0x01, 0x00, 0x04, 0x0b, 0x08, 0x00, 0x01, 0x00, 0x00, 0x00
        /*0020*/ 	.byte	0x00, 0x00, 0x00, 0x00


//--------------------- .nv.info._Z17OnlineSoftmaxCUDAmmPfS_ --------------------------
	.section	.nv.info._Z17OnlineSoftmaxCUDAmmPfS_,"",@"SHT_CUDA_INFO"
	.sectionflags	@""
	.align	4


	//----- nvinfo : EIATTR_CUDA_API_VERSION
	.align		4
        /*0000*/ 	.byte	0x04, 0x37
        /*0002*/ 	.short	(.L_9 - .L_8)
.L_8:
        /*0004*/ 	.word	0x00000082


	//----- nvinfo : EIATTR_KPARAM_INFO
	.align		4
.L_9:
        /*0008*/ 	.byte	0x04, 0x17
        /*000a*/ 	.short	(.L_11 - .L_10)
.L_10:
        /*000c*/ 	.word	0x00000000
        /*0010*/ 	.short	0x0003
        /*0012*/ 	.short	0x0018
        /*0014*/ 	.byte	0x00, 0xf5, 0x21, 0x00


	//----- nvinfo : EIATTR_KPARAM_INFO
	.align		4
.L_11:
        /*0018*/ 	.byte	0x04, 0x17
        /*001a*/ 	.short	(.L_13 - .L_12)
.L_12:
        /*001c*/ 	.word	0x00000000
        /*0020*/ 	.short	0x0002
        /*0022*/ 	.short	0x0010
        /*0024*/ 	.byte	0x00, 0xf5, 0x21, 0x00


	//----- nvinfo : EIATTR_KPARAM_INFO
	.align		4
.L_13:
        /*0028*/ 	.byte	0x04, 0x17
        /*002a*/ 	.short	(.L_15 - .L_14)
.L_14:
        /*002c*/ 	.word	0x00000000
        /*0030*/ 	.short	0x0001
        /*0032*/ 	.short	0x0008
        /*0034*/ 	.byte	0x00, 0xf0, 0x21, 0x00


	//----- nvinfo : EIATTR_KPARAM_INFO
	.align		4
.L_15:
        /*0038*/ 	.byte	0x04, 0x17
        /*003a*/ 	.short	(.L_17 - .L_16)
.L_16:
        /*003c*/ 	.word	0x00000000
        /*0040*/ 	.short	0x0000
        /*0042*/ 	.short	0x0000
        /*0044*/ 	.byte	0x00, 0xf0, 0x21, 0x00


	//----- nvinfo : EIATTR_SPARSE_MMA_MASK
	.align		4
.L_17:
        /*0048*/ 	.byte	0x03, 0x50
        /*004a*/ 	.short	0x0000


	//----- nvinfo : EIATTR_MAXREG_COUNT
	.align		4
        /*004c*/ 	.byte	0x03, 0x1b
        /*004e*/ 	.short	0x00ff


	//----- nvinfo : EIATTR_NUM_BARRIERS
	.align		4
        /*0050*/ 	.byte	0x02, 0x4c
        /*0052*/ 	.byte	0x01
	.zero		1


	//----- nvinfo : EIATTR_MERCURY_ISA_VERSION
	.align		4
        /*0054*/ 	.byte	0x03, 0x5f
        /*0056*/ 	.short	0x0101


	//----- nvinfo : EIATTR_COOP_GROUP_MASK_REGIDS
	.align		4
        /*0058*/ 	.byte	0x04, 0x29
        /*005a*/ 	.short	(.L_19 - .L_18)


	//   ....[0]....
.L_18:
        /*005c*/ 	.word	0xffffffff


	//   ....[1]....
        /*0060*/ 	.word	0xffffffff


	//   ....[2]....
        /*0064*/ 	.word	0xffffffff


	//   ....[3]....
        /*0068*/ 	.word	0xffffffff


	//   ....[4]....
        /*006c*/ 	.word	0xffffffff


	//   ....[5]....
        /*0070*/ 	.word	0xffffffff


	//   ....[6]....
        /*0074*/ 	.word	0xffffffff


	//   ....[7]....
        /*0078*/ 	.word	0xffffffff


	//   ....[8]....
        /*007c*/ 	.word	0xffffffff


	//   ....[9]....
        /*0080*/ 	.word	0xffffffff


	//   ....[10]....
        /*0084*/ 	.word	0xffffffff


	//   ....[11]....
        /*0088*/ 	.word	0xffffffff


	//   ....[12]....
        /*008c*/ 	.word	0xffffffff


	//   ....[13]....
        /*0090*/ 	.word	0xffffffff


	//   ....[14]....
        /*0094*/ 	.word	0xffffffff


	//   ....[15]....
        /*0098*/ 	.word	0xffffffff


	//   ....[16]....
        /*009c*/ 	.word	0xffffffff


	//   ....[17]....
        /*00a0*/ 	.word	0xffffffff


	//   ....[18]....
        /*00a4*/ 	.word	0xffffffff


	//   ....[19]....
        /*00a8*/ 	.word	0xffffffff


	//   ....[20]....
        /*00ac*/ 	.word	0x05000010


	//   ....[21]....
        /*00b0*/ 	.word	0x05000010


	//   ....[22]....
        /*00b4*/ 	.word	0x05000010


	//   ....[23]....
        /*00b8*/ 	.word	0x05000010


	//   ....[24]....
        /*00bc*/ 	.word	0x05000010


	//   ....[25]....
        /*00c0*/ 	.word	0x05000010


	//   ....[26]....
        /*00c4*/ 	.word	0x05000010


	//   ....[27]....
        /*00c8*/ 	.word	0x05000010


	//   ....[28]....
        /*00cc*/ 	.word	0x05000010


	//   ....[29]....
        /*00d0*/ 	.word	0x05000010


	//----- nvinfo : EIATTR_COOP_GROUP_INSTR_OFFSETS
	.align		4
.L_19:
        /*00d4*/ 	.byte	0x04, 0x28
        /*00d6*/ 	.short	(.L_21 - .L_20)


	//   ....[0]....
.L_20:
        /*00d8*/ 	.word	0x00000480


	//   ....[1]....
        /*00dc*/ 	.word	0x000004e0


	//   ....[2]....
        /*00e0*/ 	.word	0x00000510


	//   ....[3]....
        /*00e4*/ 	.word	0x00000540


	//   ....[4]....
        /*00e8*/ 	.word	0x00000570


	//   ....[5]....
        /*00ec*/ 	.word	0x00000650


	//   ....[6]....
        /*00f0*/ 	.word	0x00000670


	//   ....[7]....
        /*00f4*/ 	.word	0x00000690


	//   ....[8]....
        /*00f8*/ 	.word	0x000006b0


	//   ....[9]....
        /*00fc*/ 	.word	0x000006d0


	//   ....[10]....
        /*0100*/ 	.word	0x00000810


	//   ....[11]....
        /*0104*/ 	.word	0x00000830


	//   ....[12]....
        /*0108*/ 	.word	0x00000850


	//   ....[13]....
        /*010c*/ 	.word	0x00000870


	//   ....[14]....
        /*0110*/ 	.word	0x00000890


	//   ....[15]....
        /*0114*/ 	.word	0x00000970


	//   ....[16]....
        /*0118*/ 	.word	0x00000990


	//   ....[17]....
        /*011c*/ 	.word	0x000009b0


	//   ....[18]....
        /*0120*/ 	.word	0x000009d0


	//   ....[19]....
        /*0124*/ 	.word	0x000009f0


	//   ....[20]....
        /*0128*/ 	.word	0x00000d80


	//   ....[21]....
        /*012c*/ 	.word	0x00000df0


	//   ....[22]....
        /*0130*/ 	.word	0x00000e60


	//   ....[23]....
        /*0134*/ 	.word	0x00000ed0


	//   ....[24]....
        /*0138*/ 	.word	0x00000f40


	//   ....[25]....
        /*013c*/ 	.word	0x00000fc0


	//   ....[26]....
        /*0140*/ 	.word	0x00001030


	//   ....[27]....
        /*0144*/ 	.word	0x000010a0


	//   ....[28]....
        /*0148*/ 	.word	0x00001110


	//   ....[29]....
        /*014c*/ 	.word	0x00001180


	//----- nvinfo : EIATTR_VRC_CTA_INIT_COUNT
	.align		4
.L_21:
        /*0150*/ 	.byte	0x02, 0x4a
	.zero		1
	.zero		1


	//----- nvinfo : EIATTR_EXIT_INSTR_OFFSETS
	.align		4
        /*0154*/ 	.byte	0x04, 0x1c
        /*0156*/ 	.short	(.L_23 - .L_22)


	//   ....[0]....
.L_22:
        /*0158*/ 	.word	0x00000050


	//   ....[1]....
        /*015c*/ 	.word	0x00000a90


	//   ....[2]....
        /*0160*/ 	.word	0x00000d20


	//----- nvinfo : EIATTR_CRS_STACK_SIZE
	.align		4
.L_23:
        /*0164*/ 	.byte	0x04, 0x1e
        /*0166*/ 	.short	(.L_25 - .L_24)
.L_24:
        /*0168*/ 	.word	0x00000000


	//----- nvinfo : EIATTR_CBANK_PARAM_SIZE
	.align		4
.L_25:
        /*016c*/ 	.byte	0x03, 0x19
        /*016e*/ 	.short	0x0020


	//----- nvinfo : EIATTR_PARAM_CBANK
	.align		4
        /*0170*/ 	.byte	0x04, 0x0a
        /*0172*/ 	.short	(.L_27 - .L_26)
	.align		4
.L_26:
        /*0174*/ 	.word	index@(.nv.constant0._Z17OnlineSoftmaxCUDAmmPfS_)
        /*0178*/ 	.short	0x0380
        /*017a*/ 	.short	0x0020


	//----- nvinfo : EIATTR_SW_WAR
	.align		4
.L_27:
        /*017c*/ 	.byte	0x04, 0x36
        /*017e*/ 	.short	(.L_29 - .L_28)
.L_28:
        /*0180*/ 	.word	0x00000008
.L_29:


//--------------------- .nv.callgraph             --------------------------
	.section	.nv.callgraph,"",@"SHT_CUDA_CALLGRAPH"
	.align	4
	.sectionentsize	8
	.align		4
        /*0000*/ 	.word	0x00000000
	.align		4
        /*0004*/ 	.word	0xffffffff
	.align		4
        /*0008*/ 	.word	0x00000000
	.align		4
        /*000c*/ 	.word	0xfffffffe
	.align		4
        /*0010*/ 	.word	0x00000000
	.align		4
        /*0014*/ 	.word	0xfffffffd
	.align		4
        /*0018*/ 	.word	0x00000000
	.align		4
        /*001c*/ 	.word	0xfffffffc


//--------------------- .text._Z17OnlineSoftmaxCUDAmmPfS_ --------------------------
	.section	.text._Z17OnlineSoftmaxCUDAmmPfS_,"ax",@progbits
	.align	128
        .global         _Z17OnlineSoftmaxCUDAmmPfS_
        .type           _Z17OnlineSoftmaxCUDAmmPfS_,@function
        .size           _Z17OnlineSoftmaxCUDAmmPfS_,(.L_x_37 - _Z17OnlineSoftmaxCUDAmmPfS_)
        .other          _Z17OnlineSoftmaxCUDAmmPfS_,@"STO_CUDA_ENTRY STV_DEFAULT"
_Z17OnlineSoftmaxCUDAmmPfS_:
.text._Z17OnlineSoftmaxCUDAmmPfS_:
[----:B------:R-:W-:Y:S08]  /*0000*/  LDC R1, c[0x0][0x37c] ;  /* 0x0000df00ff017b82 */ /* 0x000ff00000000800 */
[----:B------:R-:W0:Y:S08]  /*0010*/  S2UR UR4, SR_CTAID.X ;  /* 0x00000000000479c3 */ /* 0x000e300000002500 */
[----:B------:R-:W0:Y:S02]  /*0020*/  LDC.64 R2, c[0x0][0x380] ;  /* 0x0000e000ff027b82 */ /* 0x000e240000000a00 */
[----:B0-----:R-:W-:-:S04]  /*0030*/  ISETP.LE.U32.AND P0, PT, R2, UR4, PT ;  /* 0x0000000402007c0c */ /* 0x001fc8000bf03070 */
[----:B------:R-:W-:-:S13]  /*0040*/  ISETP.GE.U32.AND.EX P0, PT, RZ, R3, PT, P0 ;  /* 0x00000003ff00720c */ /* 0x000fda0003f06100 */
[----:B------:R-:W-:Y:S05]  /*0050*/  @P0 EXIT ;  /* 0x000000000000094d */ /* 0x000fea0003800000 */
[----:B------:R-:W0:Y:S01]  /*0060*/  S2R R11, SR_TID.X ;  /* 0x00000000000b7919 */ /* 0x000e220000002100 */
[----:B------:R-:W1:Y:S01]  /*0070*/  LDCU.64 UR6, c[0x0][0x388] ;  /* 0x00007100ff0677ac */ /* 0x000e620008000a00 */
[----:B------:R-:W2:Y:S01]  /*0080*/  LDC.64 R6, c[0x0][0x390] ;  /* 0x0000e400ff067b82 */ /* 0x000ea20000000a00 */
[----:B------:R-:W-:Y:S01]  /*0090*/  BSSY.RECONVERGENT B0, `(.L_x_0) ;  /* 0x000003e000007945 */ /* 0x000fe20003800200 */
[----:B------:R-:W-:Y:S02]  /*00a0*/  HFMA2 R0, -RZ, RZ, 0, 0 ;  /* 0x00000000ff007431 */ /* 0x000fe400000001ff */
[----:B------:R-:W-:Y:S02]  /*00b0*/  IMAD.MOV.U32 R2, RZ, RZ, RZ ;  /* 0x000000ffff027224 */ /* 0x000fe400078e00ff */
[----:B------:R-:W-:Y:S02]  /*00c0*/  IMAD.MOV.U32 R13, RZ, RZ, -0x800000 ;  /* 0xff800000ff0d7424 */ /* 0x000fe400078e00ff */
[----:B-1----:R-:W-:-:S02]  /*00d0*/  IMAD.U32 R10, RZ, RZ, UR6 ;  /* 0x00000006ff0a7e24 */ /* 0x002fc4000f8e00ff */
[----:B------:R-:W-:Y:S01]  /*00e0*/  IMAD.U32 R15, RZ, RZ, UR7 ;  /* 0x00000007ff0f7e24 */ /* 0x000fe2000f8e00ff */
[----:B------:R-:W1:Y:S01]  /*00f0*/  LDCU.64 UR6, c[0x0][0x358] ;  /* 0x00006b00ff0677ac */ /* 0x000e620008000a00 */
[----:B------:R-:W-:-:S04]  /*0100*/  IMAD.WIDE.U32 R4, R10, UR4, RZ ;  /* 0x000000040a047c25 */ /* 0x000fc8000f8e00ff */
[----:B------:R-:W-:Y:S01]  /*0110*/  IMAD R9, R15, UR4, RZ ;  /* 0x000000040f097c24 */ /* 0x000fe2000f8e02ff */
[C---:B--2---:R-:W-:Y:S01]  /*0120*/  LEA R6, P1, R4.reuse, R6, 0x2 ;  /* 0x0000000604067211 */ /* 0x044fe200078210ff */
[----:B------:R-:W2:Y:S01]  /*0130*/  LDCU.64 UR4, c[0x0][0x388] ;  /* 0x00007100ff0477ac */ /* 0x000ea20008000a00 */
[----:B0-----:R-:W-:Y:S02]  /*0140*/  ISETP.GE.U32.AND P0, PT, R11, R10, PT ;  /* 0x0000000a0b00720c */ /* 0x001fe40003f06070 */
[----:B------:R-:W-:Y:S02]  /*0150*/  IADD3 R9, PT, PT, R5, R9, RZ ;  /* 0x0000000905097210 */ /* 0x000fe40007ffe0ff */
[----:B------:R-:W-:Y:S02]  /*0160*/  ISETP.GE.U32.AND.EX P0, PT, RZ, R15, PT, P0 ;  /* 0x0000000fff00720c */ /* 0x000fe40003f06100 */
[----:B------:R-:W-:-:S11]  /*0170*/  LEA.HI.X R7, R4, R7, R9, 0x2, P1 ;  /* 0x0000000704077211 */ /* 0x000fd600008f1409 */
[----:B-12---:R-:W-:Y:S05]  /*0180*/  @P0 BRA `(.L_x_1) ;  /* 0x0000000000b80947 */ /* 0x006fea0003800000 */
[----:B------:R-:W0:Y:S01]  /*0190*/  LDC R8, c[0x0][0x360] ;  /* 0x0000d800ff087b82 */ /* 0x000e220000000800 */
[----:B------:R-:W-:Y:S01]  /*01a0*/  IMAD.MOV.U32 R0, RZ, RZ, RZ ;  /* 0x000000ffff007224 */ /* 0x000fe200078e00ff */
[----:B------:R-:W-:Y:S01]  /*01b0*/  MOV R17, R11 ;  /* 0x0000000b00117202 */ /* 0x000fe20000000f00 */
[----:B------:R-:W-:Y:S02]  /*01c0*/  IMAD.MOV.U32 R13, RZ, RZ, -0x800000 ;  /* 0xff800000ff0d7424 */ /* 0x000fe400078e00ff */
[----:B------:R-:W-:Y:S02]  /*01d0*/  IMAD.MOV.U32 R12, RZ, RZ, R2 ;  /* 0x000000ffff0c7224 */ /* 0x000fe400078e0002 */
[----:B------:R-:W-:-:S07]  /*01e0*/  IMAD.MOV.U32 R3, RZ, RZ, R11 ;  /* 0x000000ffff037224 */ /* 0x000fce00078e000b */
.L_x_5:
[----:B------:R-:W-:-:S04]  /*01f0*/  LEA R14, P0, R17, R6, 0x2 ;  /* 0x00000006110e7211 */ /* 0x000fc800078010ff */
[----:B------:R-:W-:-:S05]  /*0200*/  LEA.HI.X R15, R17, R7, R12, 0x2, P0 ;  /* 0x00000007110f7211 */ /* 0x000fca00000f140c */
[----:B------:R-:W2:Y:S01]  /*0210*/  LDG.E R14, desc[UR6][R14.64] ;  /* 0x000000060e0e7981 */ /* 0x000ea2000c1e1900 */
[----:B------:R-:W-:Y:S01]  /*0220*/  BSSY.RECONVERGENT B1, `(.L_x_2) ;  /* 0x000001c000017945 */ /* 0x000fe20003800200 */
[----:B--2---:R-:W-:-:S13]  /*0230*/  FSETP.GT.AND P0, PT, R14, R13, PT ;  /* 0x0000000d0e00720b */ /* 0x004fda0003f04000 */
[----:B------:R-:W-:Y:S05]  /*0240*/  @!P0 BRA `(.L_x_3) ;  /* 0x0000000000388947 */ /* 0x000fea0003800000 */
[----:B------:R-:W-:Y:S01]  /*0250*/  MOV R15, 0x3bbb989d ;  /* 0x3bbb989d000f7802 */ /* 0x000fe20000000f00 */
[----:B------:R-:W-:Y:S01]  /*0260*/  FADD R10, R13, -R14 ;  /* 0x8000000e0d0a7221 */ /* 0x000fe20000000000 */
[----:B------:R-:W-:-:S03]  /*0270*/  IMAD.MOV.U32 R13, RZ, RZ, 0x437c0000 ;  /* 0x437c0000ff0d7424 */ /* 0x000fc600078e00ff */
[----:B------:R-:W-:-:S04]  /*0280*/  FFMA.SAT R12, R10, R15, 0.5 ;  /* 0x3f0000000a0c7423 */ /* 0x000fc8000000200f */
[----:B------:R-:W-:-:S04]  /*0290*/  FFMA.RM R12, R12, R13, 12582913 ;  /* 0x4b4000010c0c7423 */ /* 0x000fc8000000400d */
[C---:B------:R-:W-:Y:S01]  /*02a0*/  FADD R13, R12.reuse, -12583039 ;  /* 0xcb40007f0c0d7421 */ /* 0x040fe20000000000 */
[----:B------:R-:W-:-:S03]  /*02b0*/  IMAD.SHL.U32 R12, R12, 0x800000, RZ ;  /* 0x008000000c0c7824 */ /* 0x000fc600078e00ff */
[----:B------:R-:W-:-:S04]  /*02c0*/  FFMA R13, R10, 1.4426950216293334961, -R13 ;  /* 0x3fb8aa3b0a0d7823 */ /* 0x000fc8000000080d */
[----:B------:R-:W-:-:S04]  /*02d0*/  FFMA R10, R10, 1.925963033500011079e-08, R13 ;  /* 0x32a570600a0a7823 */ /* 0x000fc8000000000d */
[----:B------:R-:W1:Y:S02]  /*02e0*/  MUFU.EX2 R13, R10 ;  /* 0x0000000a000d7308 */ /* 0x000e640000000800 */
[----:B-1----:R-:W-:Y:S01]  /*02f0*/  FMUL R15, R12, R13 ;  /* 0x0000000d0c0f7220 */ /* 0x002fe20000400000 */
[----:B------:R-:W-:-:S03]  /*0300*/  MOV R13, R14 ;  /* 0x0000000e000d7202 */ /* 0x000fc60000000f00 */
[----:B------:R-:W-:Y:S01]  /*0310*/  FFMA R0, R15, R0, 1 ;  /* 0x3f8000000f007423 */ /* 0x000fe20000000000 */
[----:B------:R-:W-:Y:S06]  /*0320*/  BRA `(.L_x_4) ;  /* 0x00000000002c7947 */ /* 0x000fec0003800000 */
.L_x_3:
[----:B------:R-:W-:Y:S02]  /*0330*/  IMAD.MOV.U32 R15, RZ, RZ, 0x3bbb989d ;  /* 0x3bbb989dff0f7424 */ /* 0x000fe400078e00ff */
[----:B------:R-:W-:Y:S01]  /*0340*/  FADD R10, -R13, R14 ;  /* 0x0000000e0d0a7221 */ /* 0x000fe20000000100 */
[----:B------:R-:W-:-:S03]  /*0350*/  IMAD.MOV.U32 R17, RZ, RZ, 0x437c0000 ;  /* 0x437c0000ff117424 */ /* 0x000fc600078e00ff */
[----:B------:R-:W-:-:S04]  /*0360*/  FFMA.SAT R12, R10, R15, 0.5 ;  /* 0x3f0000000a0c7423 */ /* 0x000fc8000000200f */
[----:B------:R-:W-:-:S04]  /*0370*/  FFMA.RM R12, R12, R17, 12582913 ;  /* 0x4b4000010c0c7423 */ /* 0x000fc80000004011 */
[C---:B------:R-:W-:Y:S01]  /*0380*/  FADD R15, R12.reuse, -12583039 ;  /* 0xcb40007f0c0f7421 */ /* 0x040fe20000000000 */
[----:B------:R-:W-:-:S03]  /*0390*/  SHF.L.U32 R17, R12, 0x17, RZ ;  /* 0x000000170c117819 */ /* 0x000fc600000006ff */
[----:B------:R-:W-:-:S04]  /*03a0*/  FFMA R15, R10, 1.4426950216293334961, -R15 ;  /* 0x3fb8aa3b0a0f7823 */ /* 0x000fc8000000080f */
[----:B------:R-:W-:-:S06]  /*03b0*/  FFMA R15, R10, 1.925963033500011079e-08, R15 ;  /* 0x32a570600a0f7823 */ /* 0x000fcc000000000f */
[----:B------:R-:W1:Y:S02]  /*03c0*/  MUFU.EX2 R15, R15 ;  /* 0x0000000f000f7308 */ /* 0x000e640000000800 */
[----:B-1----:R-:W-:-:S07]  /*03d0*/  FFMA R0, R17, R15, R0 ;  /* 0x0000000f11007223 */ /* 0x002fce0000000000 */
.L_x_4:
[----:B------:R-:W-:Y:S05]  /*03e0*/  BSYNC.RECONVERGENT B1 ;  /* 0x0000000000017941 */ /* 0x000fea0003800200 */
.L_x_2:
[----:B0-----:R-:W-:Y:S01]  /*03f0*/  IMAD.IADD R17, R8, 0x1, R3 ;  /* 0x0000000108117824 */ /* 0x001fe200078e0203 */
[----:B------:R-:W-:Y:S01]  /*0400*/  MOV R15, UR5 ;  /* 0x00000005000f7c02 */ /* 0x000fe20008000f00 */
[----:B------:R-:W-:Y:S02]  /*0410*/  IMAD.U32 R10, RZ, RZ, UR4 ;  /* 0x00000004ff0a7e24 */ /* 0x000fe4000f8e00ff */
[--C-:B------:R-:W-:Y:S01]  /*0420*/  IMAD.MOV.U32 R3, RZ, RZ, R17.reuse ;  /* 0x000000ffff037224 */ /* 0x100fe200078e0011 */
[----:B------:R-:W-:Y:S02]  /*0430*/  SHF.R.S32.HI R12, RZ, 0x1f, R17 ;  /* 0x0000001fff0c7819 */ /* 0x000fe40000011411 */
[----:B------:R-:W-:-:S04]  /*0440*/  ISETP.GE.U32.AND P0, PT, R17, R10, PT ;  /* 0x0000000a1100720c */ /* 0x000fc80003f06070 */
[----:B------:R-:W-:-:S13]  /*0450*/  ISETP.GE.U32.AND.EX P0, PT, R12, R15, PT, P0 ;  /* 0x0000000f0c00720c */ /* 0x000fda0003f06100 */
[----:B------:R-:W-:Y:S05]  /*0460*/  @!P0 BRA `(.L_x_5) ;  /* 0xfffffffc00608947 */ /* 0x000fea000383ffff */
.L_x_1:
[----:B------:R-:W-:Y:S05]  /*0470*/  BSYNC.RECONVERGENT B0 ;  /* 0x0000000000007941 */ /* 0x000fea0003800200 */
.L_x_0:
[----:B------:R-:W0:Y:S01]  /*0480*/  SHFL.DOWN PT, R8, R13, 0x10, 0x1f ;  /* 0x0a001f000d087f89 */ /* 0x000e2200000e0000 */
[----:B------:R-:W1:Y:S01]  /*0490*/  S2UR UR5, SR_CgaCtaId ;  /* 0x00000000000579c3 */ /* 0x000e620000008800 */
[----:B------:R-:W-:-:S07]  /*04a0*/  UMOV UR4, 0x400 ;  /* 0x0000040000047882 */ /* 0x000fce0000000000 */
[----:B------:R-:W-:Y:S01]  /*04b0*/  BAR.SYNC.DEFER_BLOCKING 0x0 ;  /* 0x0000000000007b1d */ /* 0x000fe20000010000 */
[----:B0-----:R-:W-:Y:S01]  /*04c0*/  FMNMX R3, R8, R13, !PT ;  /* 0x0000000d08037209 */ /* 0x001fe20007800000 */
[----:B-1----:R-:W-:-:S04]  /*04d0*/  ULEA UR4, UR5, UR4, 0x18 ;  /* 0x0000000405047291 */ /* 0x002fc8000f8ec0ff */
[----:B------:R-:W0:Y:S02]  /*04e0*/  SHFL.DOWN PT, R8, R3, 0x8, 0x1f ;  /* 0x09001f0003087f89 */ /* 0x000e2400000e0000 */
[----:B0-----:R-:W-:Y:S02]  /*04f0*/  FMNMX R12, R3, R8, !PT ;  /* 0x00000008030c7209 */ /* 0x001fe40007800000 */
[----:B------:R-:W-:-:S03]  /*0500*/  LEA.HI R3, R11, UR4, RZ, 0x1d ;  /* 0x000000040b037c11 */ /* 0x000fc6000f8fe8ff */
[----:B------:R-:W0:Y:S02]  /*0510*/  SHFL.DOWN PT, R17, R12, 0x4, 0x1f ;  /* 0x08801f000c117f89 */ /* 0x000e2400000e0000 */
[----:B0-----:R-:W-:Y:S02]  /*0520*/  FMNMX R17, R12, R17, !PT ;  /* 0x000000110c117209 */ /* 0x001fe40007800000 */
[----:B------:R-:W-:-:S03]  /*0530*/  LEA R12, R11, UR4, 0x2 ;  /* 0x000000040b0c7c11 */ /* 0x000fc6000f8e10ff */
[----:B------:R-:W0:Y:S02]  /*0540*/  SHFL.DOWN PT, R8, R17, 0x2, 0x1f ;  /* 0x08401f0011087f89 */ /* 0x000e2400000e0000 */
[----:B0-----:R-:W-:Y:S02]  /*0550*/  FMNMX R14, R17, R8, !PT ;  /* 0x00000008110e7209 */ /* 0x001fe40007800000 */
[----:B------:R-:W-:-:S03]  /*0560*/  LOP3.LUT P0, R8, R11, 0x1f, RZ, 0xc0, !PT ;  /* 0x0000001f0b087812 */ /* 0x000fc6000780c0ff */
[----:B------:R-:W0:Y:S02]  /*0570*/  SHFL.DOWN PT, R19, R14, 0x1, 0x1f ;  /* 0x08201f000e137f89 */ /* 0x000e2400000e0000 */
[----:B0-----:R-:W-:-:S08]  /*0580*/  FMNMX R16, R14, R19, !PT ;  /* 0x000000130e107209 */ /* 0x001fd00007800000 */
[----:B------:R0:W-:Y:S01]  /*0590*/  @!P0 STS [R3], R16 ;  /* 0x0000001003008388 */ /* 0x0001e20000000800 */
[----:B------:R-:W-:Y:S01]  /*05a0*/  BAR.SYNC.DEFER_BLOCKING 0x0 ;  /* 0x0000000000007b1d */ /* 0x000fe20000010000 */
[----:B------:R-:W-:-:S13]  /*05b0*/  ISETP.GT.U32.AND P0, PT, R11, 0x1f, PT ;  /* 0x0000001f0b00780c */ /* 0x000fda0003f04070 */
[----:B0-----:R-:W-:Y:S05]  /*05c0*/  @P0 BRA `(.L_x_6) ;  /* 0x0000000000500947 */ /* 0x001fea0003800000 */
[----:B------:R-:W0:Y:S01]  /*05d0*/  LDCU UR5, c[0x0][0x360] ;  /* 0x00006c00ff0577ac */ /* 0x000e220008000800 */
[----:B------:R-:W-:Y:S01]  /*05e0*/  IMAD.MOV.U32 R18, RZ, RZ, -0x800000 ;  /* 0xff800000ff127424 */ /* 0x000fe200078e00ff */
[----:B0-----:R-:W-:-:S04]  /*05f0*/  UIADD3 UR5, UPT, UPT, UR5, 0x1f, URZ ;  /* 0x0000001f05057890 */ /* 0x001fc8000fffe0ff */
[----:B------:R-:W-:-:S06]  /*0600*/  USHF.R.U32.HI UR5, URZ, 0x5, UR5 ;  /* 0x00000005ff057899 */ /* 0x000fcc0008011605 */
[----:B------:R-:W-:Y:S01]  /*0610*/  ISETP.GE.U32.AND P1, PT, R11, UR5, PT ;  /* 0x000000050b007c0c */ /* 0x000fe2000bf26070 */
[----:B------:R-:W-:-:S12]  /*0620*/  UMOV UR5, 0xffffffff ;  /* 0xffffffff00057882 */ /* 0x000fd80000000000 */
[----:B------:R0:W1:Y:S01]  /*0630*/  @!P1 LDS R18, [R12] ;  /* 0x000000000c129984 */ /* 0x0000620000000800 */
[----:B------:R-:W-:Y:S05]  /*0640*/  BRA.DIV UR5, `(.L_x_7) ;  /* 0x0000000605b87947 */ /* 0x000fea000b800000 */
[----:B-1----:R-:W1:Y:S02]  /*0650*/  SHFL.DOWN PT, R19, R18, 0x10, 0x1f ;  /* 0x0a001f0012137f89 */ /* 0x002e6400000e0000 */
[----:B-1----:R-:W-:-:S05]  /*0660*/  FMNMX R19, R19, R18, !PT ;  /* 0x0000001213137209 */ /* 0x002fca0007800000 */
[----:B------:R-:W1:Y:S02]  /*0670*/  SHFL.DOWN PT, R20, R19, 0x8, 0x1f ;  /* 0x09001f0013147f89 */ /* 0x000e6400000e0000 */
[----:B-1----:R-:W-:-:S05]  /*0680*/  FMNMX R20, R19, R20, !PT ;  /* 0x0000001413147209 */ /* 0x002fca0007800000 */
[----:B------:R-:W1:Y:S02]  /*0690*/  SHFL.DOWN PT, R21, R20, 0x4, 0x1f ;  /* 0x08801f0014157f89 */ /* 0x000e6400000e0000 */
[----:B-1----:R-:W-:-:S05]  /*06a0*/  FMNMX R21, R20, R21, !PT ;  /* 0x0000001514157209 */ /* 0x002fca0007800000 */
[----:B------:R-:W1:Y:S02]  /*06b0*/  SHFL.DOWN PT, R22, R21, 0x2, 0x1f ;  /* 0x08401f0015167f89 */ /* 0x000e6400000e0000 */
[----:B-1----:R-:W-:-:S05]  /*06c0*/  FMNMX R22, R21, R22, !PT ;  /* 0x0000001615167209 */ /* 0x002fca0007800000 */
[----:B------:R1:W2:Y:S02]  /*06d0*/  SHFL.DOWN PT, R23, R22, 0x1, 0x1f ;  /* 0x08201f0016177f89 */ /* 0x0002a400000e0000 */
.L_x_18:
[----:B------:R-:W-:Y:S02]  /*06e0*/  ISETP.NE.AND P1, PT, R11, RZ, PT ;  /* 0x000000ff0b00720c */ /* 0x000fe40003f25270 */
[----:B--2---:R-:W-:-:S11]  /*06f0*/  FMNMX R23, R22, R23, !PT ;  /* 0x0000001716177209 */ /* 0x004fd60007800000 */
[----:B------:R2:W-:Y:S02]  /*0700*/  @!P1 STS [UR4], R23 ;  /* 0x00000017ff009988 */ /* 0x0005e40008000804 */
.L_x_6:
[----:B------:R-:W-:Y:S05]  /*0710*/  WARPSYNC.ALL ;  /* 0x0000000000007948 */ /* 0x000fea0003800000 */
[----:B------:R-:W-:Y:S01]  /*0720*/  ISETP.NE.AND P1, PT, R8, RZ, PT ;  /* 0x000000ff0800720c */ /* 0x000fe20003f25270 */
[----:B------:R-:W-:Y:S01]  /*0730*/  BAR.SYNC.DEFER_BLOCKING 0x0 ;  /* 0x0000000000007b1d */ /* 0x000fe20000010000 */
[----:B------:R-:W-:Y:S02]  /*0740*/  HFMA2 R14, -RZ, RZ, 0.96630859375, -0.0022525787353515625 ;  /* 0x3bbb989dff0e7431 */ /* 0x000fe400000001ff */
[----:B------:R-:W-:-:S03]  /*0750*/  IMAD.MOV.U32 R17, RZ, RZ, 0x437c0000 ;  /* 0x437c0000ff117424 */ /* 0x000fc600078e00ff */
[----:B------:R-:W3:Y:S02]  /*0760*/  LDS R8, [UR4] ;  /* 0x00000004ff087984 */ /* 0x000ee40008000800 */
[----:B---3--:R-:W-:-:S04]  /*0770*/  FADD R13, -R8, R13 ;  /* 0x0000000d080d7221 */ /* 0x008fc80000000100 */
[----:B------:R-:W-:-:S04]  /*0780*/  FFMA.SAT R14, R13, R14, 0.5 ;  /* 0x3f0000000d0e7423 */ /* 0x000fc8000000200e */
[----:B------:R-:W-:-:S04]  /*0790*/  FFMA.RM R14, R14, R17, 12582913 ;  /* 0x4b4000010e0e7423 */ /* 0x000fc80000004011 */
[C---:B------:R-:W-:Y:S01]  /*07a0*/  FADD R16, R14.reuse, -12583039 ;  /* 0xcb40007f0e107421 */ /* 0x040fe20000000000 */
[----:B------:R-:W-:-:S03]  /*07b0*/  IMAD.SHL.U32 R14, R14, 0x800000, RZ ;  /* 0x008000000e0e7824 */ /* 0x000fc600078e00ff */
[----:B------:R-:W-:-:S04]  /*07c0*/  FFMA R16, R13, 1.4426950216293334961, -R16 ;  /* 0x3fb8aa3b0d107823 */ /* 0x000fc80000000810 */
[----:B------:R-:W-:-:S04]  /*07d0*/  FFMA R16, R13, 1.925963033500011079e-08, R16 ;  /* 0x32a570600d107823 */ /* 0x000fc80000000010 */
[----:B------:R-:W3:Y:S02]  /*07e0*/  MUFU.EX2 R13, R16 ;  /* 0x00000010000d7308 */ /* 0x000ee40000000800 */
[----:B---3--:R-:W-:-:S04]  /*07f0*/  FMUL R13, R14, R13 ;  /* 0x0000000d0e0d7220 */ /* 0x008fc80000400000 */
[----:B------:R-:W-:-:S05]  /*0800*/  FMUL R13, R13, R0 ;  /* 0x000000000d0d7220 */ /* 0x000fca0000400000 */
[----:B------:R-:W3:Y:S02]  /*0810*/  SHFL.DOWN PT, R0, R13, 0x10, 0x1f ;  /* 0x0a001f000d007f89 */ /* 0x000ee400000e0000 */
[----:B---3--:R-:W-:-:S05]  /*0820*/  FADD R0, R13, R0 ;  /* 0x000000000d007221 */ /* 0x008fca0000000000 */
[----:B------:R-:W3:Y:S02]  /*0830*/  SHFL.DOWN PT, R17, R0, 0x8, 0x1f ;  /* 0x09001f0000117f89 */ /* 0x000ee400000e0000 */
[----:B---3--:R-:W-:-:S05]  /*0840*/  FADD R17, R0, R17 ;  /* 0x0000001100117221 */ /* 0x008fca0000000000 */
[----:B------:R-:W3:Y:S02]  /*0850*/  SHFL.DOWN PT, R14, R17, 0x4, 0x1f ;  /* 0x08801f00110e7f89 */ /* 0x000ee400000e0000 */
[----:B---3--:R-:W-:-:S05]  /*0860*/  FADD R14, R17, R14 ;  /* 0x0000000e110e7221 */ /* 0x008fca0000000000 */
[----:B------:R-:W3:Y:S02]  /*0870*/  SHFL.DOWN PT, R19, R14, 0x2, 0x1f ;  /* 0x08401f000e137f89 */ /* 0x000ee400000e0000 */
[----:B---3--:R-:W-:-:S05]  /*0880*/  FADD R19, R14, R19 ;  /* 0x000000130e137221 */ /* 0x008fca0000000000 */
[----:B------:R-:W3:Y:S02]  /*0890*/  SHFL.DOWN PT, R16, R19, 0x1, 0x1f ;  /* 0x08201f0013107f89 */ /* 0x000ee400000e0000 */
[----:B---3--:R-:W-:Y:S01]  /*08a0*/  FADD R16, R19, R16 ;  /* 0x0000001013107221 */ /* 0x008fe20000000000 */
[----:B------:R-:W-:Y:S06]  /*08b0*/  BAR.SYNC.DEFER_BLOCKING 0x0 ;  /* 0x0000000000007b1d */ /* 0x000fec0000010000 */
[----:B------:R3:W-:Y:S02]  /*08c0*/  @!P1 STS [R3], R16 ;  /* 0x0000001003009388 */ /* 0x0007e40000000800 */
[----:B------:R-:W-:Y:S06]  /*08d0*/  BAR.SYNC.DEFER_BLOCKING 0x0 ;  /* 0x0000000000007b1d */ /* 0x000fec0000010000 */
[----:B------:R-:W-:Y:S05]  /*08e0*/  @P0 BRA `(.L_x_8) ;  /* 0x0000000000500947 */ /* 0x000fea0003800000 */
[----:B------:R-:W4:Y:S01]  /*08f0*/  LDCU UR5, c[0x0][0x360] ;  /* 0x00006c00ff0577ac */ /* 0x000f220008000800 */
[----:B------:R-:W-:Y:S01]  /*0900*/  MOV R0, RZ ;  /* 0x000000ff00007202 */ /* 0x000fe20000000f00 */
[----:B----4-:R-:W-:-:S04]  /*0910*/  UIADD3 UR5, UPT, UPT, UR5, 0x1f, URZ ;  /* 0x0000001f05057890 */ /* 0x010fc8000fffe0ff */
[----:B------:R-:W-:-:S06]  /*0920*/  USHF.R.U32.HI UR5, URZ, 0x5, UR5 ;  /* 0x00000005ff057899 */ /* 0x000fcc0008011605 */
[----:B------:R-:W-:Y:S01]  /*0930*/  ISETP.GE.U32.AND P0, PT, R11, UR5, PT ;  /* 0x000000050b007c0c */ /* 0x000fe2000bf06070 */
[----:B------:R-:W-:-:S12]  /*0940*/  UMOV UR5, 0xffffffff ;  /* 0xffffffff00057882 */ /* 0x000fd80000000000 */
[----:B------:R4:W0:Y:S01]  /*0950*/  @!P0 LDS R0, [R12] ;  /* 0x000000000c008984 */ /* 0x0008220000000800 */
[----:B------:R-:W-:Y:S05]  /*0960*/  BRA.DIV UR5, `(.L_x_9) ;  /* 0x0000000605807947 */ /* 0x000fea000b800000 */
[----:B0--3--:R-:W0:Y:S02]  /*0970*/  SHFL.DOWN PT, R3, R0, 0x10, 0x1f ;  /* 0x0a001f0000037f89 */ /* 0x009e2400000e0000 */
[----:B0-----:R-:W-:-:S05]  /*0980*/  FADD R3, R3, R0 ;  /* 0x0000000003037221 */ /* 0x001fca0000000000 */
[----:B----4-:R-:W0:Y:S02]  /*0990*/  SHFL.DOWN PT, R12, R3, 0x8, 0x1f ;  /* 0x09001f00030c7f89 */ /* 0x010e2400000e0000 */
[----:B0-----:R-:W-:-:S05]  /*09a0*/  FADD R12, R3, R12 ;  /* 0x0000000c030c7221 */ /* 0x001fca0000000000 */
[----:B------:R-:W0:Y:S02]  /*09b0*/  SHFL.DOWN PT, R13, R12, 0x4, 0x1f ;  /* 0x08801f000c0d7f89 */ /* 0x000e2400000e0000 */
[----:B0-----:R-:W-:-:S05]  /*09c0*/  FADD R13, R12, R13 ;  /* 0x0000000d0c0d7221 */ /* 0x001fca0000000000 */
[----:B------:R-:W0:Y:S02]  /*09d0*/  SHFL.DOWN PT, R18, R13, 0x2, 0x1f ;  /* 0x08401f000d127f89 */ /* 0x000e2400000e0000 */
[----:B0-----:R-:W-:-:S05]  /*09e0*/  FADD R18, R13, R18 ;  /* 0x000000120d127221 */ /* 0x001fca0000000000 */
[----:B------:R0:W3:Y:S02]  /*09f0*/  SHFL.DOWN PT, R19, R18, 0x1, 0x1f ;  /* 0x08201f0012137f89 */ /* 0x0000e400000e0000 */
.L_x_24:
[----:B------:R-:W-:Y:S01]  /*0a00*/  ISETP.NE.AND P0, PT, R11, RZ, PT ;  /* 0x000000ff0b00720c */ /* 0x000fe20003f05270 */
[----:B---3--:R-:W-:-:S12]  /*0a10*/  FADD R19, R18, R19 ;  /* 0x0000001312137221 */ /* 0x008fd80000000000 */
[----:B------:R4:W-:Y:S02]  /*0a20*/  @!P0 STS [UR4], R19 ;  /* 0x00000013ff008988 */ /* 0x0009e40008000804 */
.L_x_8:
[----:B------:R-:W-:Y:S01]  /*0a30*/  ISETP.GE.U32.AND P0, PT, R11, R10, PT ;  /* 0x0000000a0b00720c */ /* 0x000fe20003f06070 */
[----:B------:R-:W-:Y:S05]  /*0a40*/  WARPSYNC.ALL ;  /* 0x0000000000007948 */ /* 0x000fea0003800000 */
[----:B------:R-:W-:Y:S01]  /*0a50*/  ISETP.GE.U32.AND.EX P0, PT, R2, R15, PT, P0 ;  /* 0x0000000f0200720c */ /* 0x000fe20003f06100 */
[----:B------:R-:W-:Y:S06]  /*0a60*/  BAR.SYNC.DEFER_BLOCKING 0x0 ;  /* 0x0000000000007b1d */ /* 0x000fec0000010000 */
[----:B---3--:R-:W3:Y:S02]  /*0a70*/  LDS R3, [UR4] ;  /* 0x00000004ff037984 */ /* 0x008ee40008000800 */
[----:B------:R-:W-:Y:S06]  /*0a80*/  BAR.SYNC.DEFER_BLOCKING 0x0 ;  /* 0x0000000000007b1d */ /* 0x000fec0000010000 */
[----:B------:R-:W-:Y:S05]  /*0a90*/  @P0 EXIT ;  /* 0x000000000000094d */ /* 0x000fea0003800000 */
[----:B------:R-:W0:Y:S01]  /*0aa0*/  LDCU UR4, c[0x0][0x360] ;  /* 0x00006c00ff0477ac */ /* 0x000e220008000800 */
[----:B------:R-:W0:Y:S01]  /*0ab0*/  LDCU.64 UR10, c[0x0][0x388] ;  /* 0x00007100ff0a77ac */ /* 0x000e220008000a00 */
[----:B------:R-:W0:Y:S02]  /*0ac0*/  LDCU.64 UR8, c[0x0][0x398] ;  /* 0x00007300ff0877ac */ /* 0x000e240008000a00 */
.L_x_12:
[----:B0-----:R-:W-:-:S04]  /*0ad0*/  LEA R12, P0, R11, R6, 0x2 ;  /* 0x000000060b0c7211 */ /* 0x001fc800078010ff */
[----:B------:R-:W-:-:S06]  /*0ae0*/  LEA.HI.X R13, R11, R7, R2, 0x2, P0 ;  /* 0x000000070b0d7211 */ /* 0x000fcc00000f1402 */
[----:B------:R-:W5:Y:S01]  /*0af0*/  LDG.E R13, desc[UR6][R12.64] ;  /* 0x000000060c0d7981 */ /* 0x000f62000c1e1900 */
[----:B------:R-:W-:Y:S01]  /*0b00*/  IMAD.MOV.U32 R15, RZ, RZ, 0x3bbb989d ;  /* 0x3bbb989dff0f7424 */ /* 0x000fe200078e00ff */
[----:B---3--:R-:W0:Y:S01]  /*0b10*/  MUFU.RCP R14, R3 ;  /* 0x00000003000e7308 */ /* 0x008e220000001000 */
[----:B------:R-:W-:Y:S01]  /*0b20*/  IMAD.MOV.U32 R17, RZ, RZ, 0x437c0000 ;  /* 0x437c0000ff117424 */ /* 0x000fe200078e00ff */
[----:B------:R-:W-:Y:S01]  /*0b30*/  BSSY.RECONVERGENT B0, `(.L_x_10) ;  /* 0x0000014000007945 */ /* 0x000fe20003800200 */
[----:B-----5:R-:W-:Y:S01]  /*0b40*/  FADD R0, -R8, R13 ;  /* 0x0000000d08007221 */ /* 0x020fe20000000100 */
[----:B0-----:R-:W-:-:S03]  /*0b50*/  FFMA R13, -R3, R14, 1 ;  /* 0x3f800000030d7423 */ /* 0x001fc6000000010e */
[----:B------:R-:W-:Y:S01]  /*0b60*/  FFMA.SAT R10, R0, R15, 0.5 ;  /* 0x3f000000000a7423 */ /* 0x000fe2000000200f */
[----:B------:R-:W-:-:S03]  /*0b70*/  FFMA R13, R14, R13, R14 ;  /* 0x0000000d0e0d7223 */ /* 0x000fc6000000000e */
[----:B------:R-:W-:-:S04]  /*0b80*/  FFMA.RM R10, R10, R17, 12582913 ;  /* 0x4b4000010a0a7423 */ /* 0x000fc80000004011 */
[----:B------:R-:W-:-:S04]  /*0b90*/  FADD R15, R10, -12583039 ;  /* 0xcb40007f0a0f7421 */ /* 0x000fc80000000000 */
[----:B------:R-:W-:-:S04]  /*0ba0*/  FFMA R15, R0, 1.4426950216293334961, -R15 ;  /* 0x3fb8aa3b000f7823 */ /* 0x000fc8000000080f */
[----:B------:R-:W-:Y:S01]  /*0bb0*/  FFMA R15, R0, 1.925963033500011079e-08, R15 ;  /* 0x32a57060000f7823 */ /* 0x000fe2000000000f */
[----:B------:R-:W-:-:S05]  /*0bc0*/  SHF.L.U32 R0, R10, 0x17, RZ ;  /* 0x000000170a007819 */ /* 0x000fca00000006ff */
[----:B------:R-:W0:Y:S02]  /*0bd0*/  MUFU.EX2 R15, R15 ;  /* 0x0000000f000f7308 */ /* 0x000e240000000800 */
[----:B0-----:R-:W-:-:S06]  /*0be0*/  FMUL R0, R0, R15 ;  /* 0x0000000f00007220 */ /* 0x001fcc0000400000 */
[----:B------:R-:W0:Y:S01]  /*0bf0*/  FCHK P0, R0, R3 ;  /* 0x0000000300007302 */ /* 0x000e220000000000 */
[----:B------:R-:W-:-:S04]  /*0c00*/  FFMA R10, R0, R13, RZ ;  /* 0x0000000d000a7223 */ /* 0x000fc800000000ff */
[----:B------:R-:W-:-:S04]  /*0c10*/  FFMA R12, -R3, R10, R0 ;  /* 0x0000000a030c7223 */ /* 0x000fc80000000100 */
[----:B------:R-:W-:Y:S01]  /*0c20*/  FFMA R17, R13, R12, R10 ;  /* 0x0000000c0d117223 */ /* 0x000fe2000000000a */
[----:B0-----:R-:W-:Y:S06]  /*0c30*/  @!P0 BRA `(.L_x_11) ;  /* 0x00000000000c8947 */ /* 0x001fec0003800000 */
[----:B------:R-:W-:-:S07]  /*0c40*/  MOV R10, 0xc60 ;  /* 0x00000c60000a7802 */ /* 0x000fce0000000f00 */
[----:B-12-4-:R-:W-:Y:S05]  /*0c50*/  CALL.REL.NOINC `($__internal_0_$__cuda_sm3x_div_rn_noftz_f32_slowpath) ;  /* 0x0000000400587944 */ /* 0x016fea0003c00000 */
[----:B------:R-:W-:-:S07]  /*0c60*/  IMAD.MOV.U32 R17, RZ, RZ, R0 ;  /* 0x000000ffff117224 */ /* 0x000fce00078e0000 */
.L_x_11:
[----:B------:R-:W-:Y:S05]  /*0c70*/  BSYNC.RECONVERGENT B0 ;  /* 0x0000000000007941 */ /* 0x000fea0003800200 */
.L_x_10:
[C---:B------:R-:W-:Y:S02]  /*0c80*/  IADD3 R0, P0, PT, R11.reuse, R4, RZ ;  /* 0x000000040b007210 */ /* 0x040fe40007f1e0ff */
[----:B------:R-:W-:-:S03]  /*0c90*/  IADD3 R11, PT, PT, R11, UR4, RZ ;  /* 0x000000040b0b7c10 */ /* 0x000fc6000fffe0ff */
[----:B------:R-:W-:Y:S01]  /*0ca0*/  IMAD.X R13, R2, 0x1, R9, P0 ;  /* 0x00000001020d7824 */ /* 0x000fe200000e0609 */
[C---:B------:R-:W-:Y:S02]  /*0cb0*/  LEA R12, P0, R0.reuse, UR8, 0x2 ;  /* 0x00000008000c7c11 */ /* 0x040fe4000f8010ff */
[----:B------:R-:W-:Y:S02]  /*0cc0*/  SHF.R.S32.HI R2, RZ, 0x1f, R11 ;  /* 0x0000001fff027819 */ /* 0x000fe4000001140b */
[----:B------:R-:W-:Y:S02]  /*0cd0*/  LEA.HI.X R13, R0, UR9, R13, 0x2, P0 ;  /* 0x00000009000d7c11 */ /* 0x000fe400080f140d */
[----:B------:R-:W-:-:S03]  /*0ce0*/  ISETP.GE.U32.AND P0, PT, R11, UR10, PT ;  /* 0x0000000a0b007c0c */ /* 0x000fc6000bf06070 */
[----:B------:R0:W-:Y:S01]  /*0cf0*/  STG.E desc[UR6][R12.64], R17 ;  /* 0x000000110c007986 */ /* 0x0001e2000c101906 */
[----:B------:R-:W-:-:S13]  /*0d00*/  ISETP.GE.U32.AND.EX P0, PT, R2, UR11, PT, P0 ;  /* 0x0000000b02007c0c */ /* 0x000fda000bf06100 */
[----:B0-----:R-:W-:Y:S05]  /*0d10*/  @!P0 BRA `(.L_x_12) ;  /* 0xfffffffc006c8947 */ /* 0x001fea000383ffff */
[----:B------:R-:W-:Y:S05]  /*0d20*/  EXIT ;  /* 0x000000000000794d */ /* 0x000fea0003800000 */
.L_x_7:
[----:B-1----:R-:W-:Y:S01]  /*0d30*/  IMAD.MOV.U32 R25, RZ, RZ, R18 ;  /* 0x000000ffff197224 */ /* 0x002fe200078e0012 */
[----:B------:R-:W-:Y:S01]  /*0d40*/  MOV R17, 0x1f ;  /* 0x0000001f00117802 */ /* 0x000fe20000000f00 */
[----:B------:R-:W-:Y:S02]  /*0d50*/  IMAD.MOV.U32 R14, RZ, RZ, 0x10 ;  /* 0x00000010ff0e7424 */ /* 0x000fe400078e00ff */
[----:B------:R-:W-:-:S07]  /*0d60*/  IMAD.MOV.U32 R16, RZ, RZ, -0x1 ;  /* 0xffffffffff107424 */ /* 0x000fce00078e00ff */
[----:B0-----:R-:W-:Y:S05]  /*0d70*/  WARPSYNC.COLLECTIVE R16, `(.L_x_13) ;  /* 0x0000000010087348 */ /* 0x001fea0003c00000 */
[----:B------:R1:W2:Y:S02]  /*0d80*/  SHFL.DOWN P1, R23, R25, R14, R17 ;  /* 0x0800000e19177389 */ /* 0x0002a40000020011 */
[----:B012---:R-:W-:Y:S05]  /*0d90*/  ENDCOLLECTIVE ;  /* 0x000000000000791b */ /* 0x007fea0003800000 */
.L_x_13:
[----:B------:R-:W-:Y:S02]  /*0da0*/  IMAD.MOV.U32 R14, RZ, RZ, 0x8 ;  /* 0x00000008ff0e7424 */ /* 0x000fe400078e00ff */
[----:B------:R-:W-:-:S05]  /*0db0*/  IMAD.MOV.U32 R19, RZ, RZ, R23 ;  /* 0x000000ffff137224 */ /* 0x000fca00078e0017 */
[----:B------:R-:W-:-:S04]  /*0dc0*/  FMNMX R19, R19, R18, !PT ;  /* 0x0000001213137209 */ /* 0x000fc80007800000 */
[----:B------:R-:W-:-:S07]  /*0dd0*/  MOV R25, R19 ;  /* 0x0000001300197202 */ /* 0x000fce0000000f00 */
[----:B------:R-:W-:Y:S05]  /*0de0*/  WARPSYNC.COLLECTIVE R16, `(.L_x_14) ;  /* 0x0000000010087348 */ /* 0x000fea0003c00000 */
[----:B------:R0:W1:Y:S02]  /*0df0*/  SHFL.DOWN P1, R23, R25, R14, R17 ;  /* 0x0800000e19177389 */ /* 0x0000640000020011 */
[----:B01----:R-:W-:Y:S05]  /*0e00*/  ENDCOLLECTIVE ;  /* 0x000000000000791b */ /* 0x003fea0003800000 */
.L_x_14:
[----:B------:R-:W-:Y:S02]  /*0e10*/  IMAD.MOV.U32 R14, RZ, RZ, 0x4 ;  /* 0x00000004ff0e7424 */ /* 0x000fe400078e00ff */
[----:B------:R-:W-:-:S05]  /*0e20*/  IMAD.MOV.U32 R20, RZ, RZ, R23 ;  /* 0x000000ffff147224 */ /* 0x000fca00078e0017 */
[----:B------:R-:W-:-:S04]  /*0e30*/  FMNMX R20, R19, R20, !PT ;  /* 0x0000001413147209 */ /* 0x000fc80007800000 */
[----:B------:R-:W-:-:S07]  /*0e40*/  MOV R25, R20 ;  /* 0x0000001400197202 */ /* 0x000fce0000000f00 */
[----:B------:R-:W-:Y:S05]  /*0e50*/  WARPSYNC.COLLECTIVE R16, `(.L_x_15) ;  /* 0x0000000010087348 */ /* 0x000fea0003c00000 */
[----:B------:R0:W1:Y:S02]  /*0e60*/  SHFL.DOWN P1, R23, R25, R14, R17 ;  /* 0x0800000e19177389 */ /* 0x0000640000020011 */
[----:B01----:R-:W-:Y:S05]  /*0e70*/  ENDCOLLECTIVE ;  /* 0x000000000000791b */ /* 0x003fea0003800000 */
.L_x_15:
[----:B------:R-:W-:Y:S02]  /*0e80*/  IMAD.MOV.U32 R14, RZ, RZ, 0x2 ;  /* 0x00000002ff0e7424 */ /* 0x000fe400078e00ff */
[----:B------:R-:W-:-:S05]  /*0e90*/  IMAD.MOV.U32 R21, RZ, RZ, R23 ;  /* 0x000000ffff157224 */ /* 0x000fca00078e0017 */
[----:B------:R-:W-:-:S04]  /*0ea0*/  FMNMX R21, R20, R21, !PT ;  /* 0x0000001514157209 */ /* 0x000fc80007800000 */
[----:B------:R-:W-:-:S07]  /*0eb0*/  MOV R25, R21 ;  /* 0x0000001500197202 */ /* 0x000fce0000000f00 */
[----:B------:R-:W-:Y:S05]  /*0ec0*/  WARPSYNC.COLLECTIVE R16, `(.L_x_16) ;  /* 0x0000000010087348 */ /* 0x000fea0003c00000 */
[----:B------:R0:W1:Y:S02]  /*0ed0*/  SHFL.DOWN P1, R23, R25, R14, R17 ;  /* 0x0800000e19177389 */ /* 0x0000640000020011 */
[----:B01----:R-:W-:Y:S05]  /*0ee0*/  ENDCOLLECTIVE ;  /* 0x000000000000791b */ /* 0x003fea0003800000 */
.L_x_16:
[----:B------:R-:W-:Y:S02]  /*0ef0*/  IMAD.MOV.U32 R14, RZ, RZ, 0x1 ;  /* 0x00000001ff0e7424 */ /* 0x000fe400078e00ff */
[----:B------:R-:W-:-:S05]  /*0f00*/  IMAD.MOV.U32 R22, RZ, RZ, R23 ;  /* 0x000000ffff167224 */ /* 0x000fca00078e0017 */
[----:B------:R-:W-:-:S04]  /*0f10*/  FMNMX R22, R21, R22, !PT ;  /* 0x0000001615167209 */ /* 0x000fc80007800000 */
[----:B------:R-:W-:-:S07]  /*0f20*/  MOV R25, R22 ;  /* 0x0000001600197202 */ /* 0x000fce0000000f00 */
[----:B------:R-:W-:Y:S05]  /*0f30*/  WARPSYNC.COLLECTIVE R16, `(.L_x_17) ;  /* 0x0000000010087348 */ /* 0x000fea0003c00000 */
[----:B------:R0:W1:Y:S02]  /*0f40*/  SHFL.DOWN P1, R23, R25, R14, R17 ;  /* 0x0800000e19177389 */ /* 0x0000640000020011 */
[----:B01----:R-:W-:Y:S05]  /*0f50*/  ENDCOLLECTIVE ;  /* 0x000000000000791b */ /* 0x003fea0003800000 */
.L_x_17:
[----:B------:R-:W-:Y:S05]  /*0f60*/  BRA `(.L_x_18) ;  /* 0xfffffff400dc7947 */ /* 0x000fea000383ffff */
.L_x_9:
[----:B------:R-:W-:Y:S02]  /*0f70*/  HFMA2 R14, -RZ, RZ, 0, 9.5367431640625e-07 ;  /* 0x00000010ff0e7431 */ /* 0x000fe400000001ff */
[----:B0-----:R-:W-:Y:S02]  /*0f80*/  IMAD.MOV.U32 R25, RZ, RZ, R0 ;  /* 0x000000ffff197224 */ /* 0x001fe400078e0000 */
[----:B------:R-:W-:Y:S02]  /*0f90*/  IMAD.MOV.U32 R17, RZ, RZ, 0x1f ;  /* 0x0000001fff117424 */ /* 0x000fe400078e00ff */
[----:B---3--:R-:W-:-:S07]  /*0fa0*/  IMAD.MOV.U32 R16, RZ, RZ, -0x1 ;  /* 0xffffffffff107424 */ /* 0x008fce00078e00ff */
[----:B-12-4-:R-:W-:Y:S05]  /*0fb0*/  WARPSYNC.COLLECTIVE R16, `(.L_x_19) ;  /* 0x0000000010087348 */ /* 0x016fea0003c00000 */
[----:B--2---:R0:W2:Y:S02]  /*0fc0*/  SHFL.DOWN P1, R23, R25, R14, R17 ;  /* 0x0800000e19177389 */ /* 0x0040a40000020011 */
[----:B012-4-:R-:W-:Y:S05]  /*0fd0*/  ENDCOLLECTIVE ;  /* 0x000000000000791b */ /* 0x017fea0003800000 */
.L_x_19:
[----:B------:R-:W-:Y:S01]  /*0fe0*/  IMAD.MOV.U32 R14, RZ, RZ, 0x8 ;  /* 0x00000008ff0e7424 */ /* 0x000fe200078e00ff */
[----:B------:R-:W-:-:S05]  /*0ff0*/  MOV R3, R23 ;  /* 0x0000001700037202 */ /* 0x000fca0000000f00 */
[----:B------:R-:W-:-:S04]  /*1000*/  FADD R3, R3, R0 ;  /* 0x0000000003037221 */ /* 0x000fc80000000000 */
[----:B------:R-:W-:-:S07]  /*1010*/  IMAD.MOV.U32 R25, RZ, RZ, R3 ;  /* 0x000000ffff197224 */ /* 0x000fce00078e0003 */
[----:B------:R-:W-:Y:S05]  /*1020*/  WARPSYNC.COLLECTIVE R16, `(.L_x_20) ;  /* 0x0000000010087348 */ /* 0x000fea0003c00000 */
[----:B------:R0:W1:Y:S02]  /*1030*/  SHFL.DOWN P1, R23, R25, R14, R17 ;  /* 0x0800000e19177389 */ /* 0x0000640000020011 */
[----:B01----:R-:W-:Y:S05]  /*1040*/  ENDCOLLECTIVE ;  /* 0x000000000000791b */ /* 0x003fea0003800000 */
.L_x_20:
[----:B------:R-:W-:Y:S01]  /*1050*/  IMAD.MOV.U32 R14, RZ, RZ, 0x4 ;  /* 0x00000004ff0e7424 */ /* 0x000fe200078e00ff */
[----:B------:R-:W-:-:S05]  /*1060*/  MOV R12, R23 ;  /* 0x00000017000c7202 */ /* 0x000fca0000000f00 */
[----:B------:R-:W-:-:S04]  /*1070*/  FADD R12, R3, R12 ;  /* 0x0000000c030c7221 */ /* 0x000fc80000000000 */
[----:B------:R-:W-:-:S07]  /*1080*/  IMAD.MOV.U32 R25, RZ, RZ, R12 ;  /* 0x000000ffff197224 */ /* 0x000fce00078e000c */
[----:B------:R-:W-:Y:S05]  /*1090*/  WARPSYNC.COLLECTIVE R16, `(.L_x_21) ;  /* 0x0000000010087348 */ /* 0x000fea0003c00000 */
[----:B------:R0:W1:Y:S02]  /*10a0*/  SHFL.DOWN P1, R23, R25, R14, R17 ;  /* 0x0800000e19177389 */ /* 0x0000640000020011 */
[----:B01----:R-:W-:Y:S05]  /*10b0*/  ENDCOLLECTIVE ;  /* 0x000000000000791b */ /* 0x003fea0003800000 */
.L_x_21:
[----:B------:R-:W-:Y:S01]  /*10c0*/  IMAD.MOV.U32 R14, RZ, RZ, 0x2 ;  /* 0x00000002ff0e7424 */ /* 0x000fe200078e00ff */
[----:B------:R-:W-:-:S05]  /*10d0*/  MOV R13, R23 ;  /* 0x00000017000d7202 */ /* 0x000fca0000000f00 */
[----:B------:R-:W-:-:S04]  /*10e0*/  FADD R13, R12, R13 ;  /* 0x0000000d0c0d7221 */ /* 0x000fc80000000000 */
[----:B------:R-:W-:-:S07]  /*10f0*/  IMAD.MOV.U32 R25, RZ, RZ, R13 ;  /* 0x000000ffff197224 */ /* 0x000fce00078e000d */
[----:B------:R-:W-:Y:S05]  /*1100*/  WARPSYNC.COLLECTIVE R16, `(.L_x_22) ;  /* 0x0000000010087348 */ /* 0x000fea0003c00000 */
[----:B------:R0:W1:Y:S02]  /*1110*/  SHFL.DOWN P1, R23, R25, R14, R17 ;  /* 0x0800000e19177389 */ /* 0x0000640000020011 */
[----:B01----:R-:W-:Y:S05]  /*1120*/  ENDCOLLECTIVE ;  /* 0x000000000000791b */ /* 0x003fea0003800000 */
.L_x_22:
[----:B------:R-:W-:Y:S01]  /*1130*/  IMAD.MOV.U32 R14, RZ, RZ, 0x1 ;  /* 0x00000001ff0e7424 */ /* 0x000fe200078e00ff */
[----:B------:R-:W-:-:S05]  /*1140*/  MOV R18, R23 ;  /* 0x0000001700127202 */ /* 0x000fca0000000f00 */
[----:B------:R-:W-:-:S04]  /*1150*/  FADD R18, R13, R18 ;  /* 0x000000120d127221 */ /* 0x000fc80000000000 */
[----:B------:R-:W-:-:S07]  /*1160*/  IMAD.MOV.U32 R25, RZ, RZ, R18 ;  /* 0x000000ffff197224 */ /* 0x000fce00078e0012 */
[----:B------:R-:W-:Y:S05]  /*1170*/  WARPSYNC.COLLECTIVE R16, `(.L_x_23) ;  /* 0x0000000010087348 */ /* 0x000fea0003c00000 */
[----:B------:R0:W1:Y:S02]  /*1180*/  SHFL.DOWN P1, R23, R25, R14, R17 ;  /* 0x0800000e19177389 */ /* 0x0000640000020011 */
[----:B01----:R-:W-:Y:S05]  /*1190*/  ENDCOLLECTIVE ;  /* 0x000000000000791b */ /* 0x003fea0003800000 */
.L_x_23:
[----:B------:R-:W-:Y:S01]  /*11a0*/  MOV R19, R23 ;  /* 0x0000001700137202 */ /* 0x000fe20000000f00 */
[----:B------:R-:W-:Y:S06]  /*11b0*/  BRA `(.L_x_24) ;  /* 0xfffffff800107947 */ /* 0x000fec000383ffff */
        .weak           $__internal_0_$__cuda_sm3x_div_rn_noftz_f32_slowpath
        .type           $__internal_0_$__cuda_sm3x_div_rn_noftz_f32_slowpath,@function
        .size           $__internal_0_$__cuda_sm3x_div_rn_noftz_f32_slowpath,(.L_x_37 - $__internal_0_$__cuda_sm3x_div_rn_noftz_f32_slowpath)
$__internal_0_$__cuda_sm3x_div_rn_noftz_f32_slowpath:
[--C-:B------:R-:W-:Y:S01]  /*11c0*/  SHF.R.U32.HI R12, RZ, 0x17, R3.reuse ;  /* 0x00000017ff0c7819 */ /* 0x100fe20000011603 */
[----:B------:R-:W-:Y:S01]  /*11d0*/  BSSY.RECONVERGENT B1, `(.L_x_25) ;  /* 0x0000064000017945 */ /* 0x000fe20003800200 */
[----:B------:R-:W-:Y:S01]  /*11e0*/  SHF.R.U32.HI R13, RZ, 0x17, R0 ;  /* 0x00000017ff0d7819 */ /* 0x000fe20000011600 */
[----:B------:R-:W-:Y:S01]  /*11f0*/  IMAD.MOV.U32 R15, RZ, RZ, R3 ;  /* 0x000000ffff0f7224 */ /* 0x000fe200078e0003 */
[----:B------:R-:W-:Y:S02]  /*1200*/  LOP3.LUT R12, R12, 0xff, RZ, 0xc0, !PT ;  /* 0x000000ff0c0c7812 */ /* 0x000fe400078ec0ff */
[----:B------:R-:W-:Y:S02]  /*1210*/  LOP3.LUT R17, R13, 0xff, RZ, 0xc0, !PT ;  /* 0x000000ff0d117812 */ /* 0x000fe400078ec0ff */
[----:B------:R-:W-:Y:S01]  /*1220*/  MOV R14, R0 ;  /* 0x00000000000e7202 */ /* 0x000fe20000000f00 */
[----:B------:R-:W-:Y:S02]  /*1230*/  VIADD R16, R12, 0xffffffff ;  /* 0xffffffff0c107836 */ /* 0x000fe40000000000 */
[----:B------:R-:W-:-:S03]  /*1240*/  VIADD R18, R17, 0xffffffff ;  /* 0xffffffff11127836 */ /* 0x000fc60000000000 */
[----:B------:R-:W-:-:S04]  /*1250*/  ISETP.GT.U32.AND P0, PT, R16, 0xfd, PT ;  /* 0x000000fd1000780c */ /* 0x000fc80003f04070 */
[----:B------:R-:W-:-:S13]  /*1260*/  ISETP.GT.U32.OR P0, PT, R18, 0xfd, P0 ;  /* 0x000000fd1200780c */ /* 0x000fda0000704470 */
[----:B------:R-:W-:Y:S01]  /*1270*/  @!P0 IMAD.MOV.U32 R13, RZ, RZ, RZ ;  /* 0x000000ffff0d8224 */ /* 0x000fe200078e00ff */
[----:B------:R-:W-:Y:S06]  /*1280*/  @!P0 BRA `(.L_x_26) ;  /* 0x00000000005c8947 */ /* 0x000fec0003800000 */
[----:B------:R-:W-:Y:S02]  /*1290*/  FSETP.GTU.FTZ.AND P1, PT, |R3|, +INF , PT ;  /* 0x7f8000000300780b */ /* 0x000fe40003f3c200 */
[----:B------:R-:W-:-:S04]  /*12a0*/  FSETP.GTU.FTZ.AND P0, PT, |R0|, +INF , PT ;  /* 0x7f8000000000780b */ /* 0x000fc80003f1c200 */
[----:B------:R-:W-:-:S13]  /*12b0*/  PLOP3.LUT P0, PT, P0, P1, PT, 0xf8, 0x8f ;  /* 0x00000000008f781c */ /* 0x000fda0000703f70 */
[----:B------:R-:W-:Y:S05]  /*12c0*/  @P0 BRA `(.L_x_27) ;  /* 0x00000004004c0947 */ /* 0x000fea0003800000 */
[----:B------:R-:W-:-:S13]  /*12d0*/  LOP3.LUT P0, RZ, R15, 0x7fffffff, R14, 0xc8, !PT ;  /* 0x7fffffff0fff7812 */ /* 0x000fda000780c80e */
[----:B------:R-:W-:Y:S05]  /*12e0*/  @!P0 BRA `(.L_x_28) ;  /* 0x00000004003c8947 */ /* 0x000fea0003800000 */
[C---:B------:R-:W-:Y:S02]  /*12f0*/  FSETP.NEU.FTZ.AND P2, PT, |R0|.reuse, +INF , PT ;  /* 0x7f8000000000780b */ /* 0x040fe40003f5d200 */
[----:B------:R-:W-:Y:S02]  /*1300*/  FSETP.NEU.FTZ.AND P1, PT, |R3|, +INF , PT ;  /* 0x7f8000000300780b */ /* 0x000fe40003f3d200 */
[----:B------:R-:W-:-:S11]  /*1310*/  FSETP.NEU.FTZ.AND P0, PT, |R0|, +INF , PT ;  /* 0x7f8000000000780b */ /* 0x000fd60003f1d200 */
[----:B------:R-:W-:Y:S05]  /*1320*/  @!P1 BRA !P2, `(.L_x_28) ;  /* 0x00000004002c9947 */ /* 0x000fea0005000000 */
[----:B------:R-:W-:-:S04]  /*1330*/  LOP3.LUT P2, RZ, R14, 0x7fffffff, RZ, 0xc0, !PT ;  /* 0x7fffffff0eff7812 */ /* 0x000fc8000784c0ff */
[----:B------:R-:W-:-:S13]  /*1340*/  PLOP3.LUT P1, PT, P1, P2, PT, 0x2f, 0xf2 ;  /* 0x0000000000f2781c */ /* 0x000fda0000f24577 */
[----:B------:R-:W-:Y:S05]  /*1350*/  @P1 BRA `(.L_x_29) ;  /* 0x0000000400181947 */ /* 0x000fea0003800000 */
[----:B------:R-:W-:-:S04]  /*1360*/  LOP3.LUT P1, RZ, R15, 0x7fffffff, RZ, 0xc0, !PT ;  /* 0x7fffffff0fff7812 */ /* 0x000fc8000782c0ff */
[----:B------:R-:W-:-:S13]  /*1370*/  PLOP3.LUT P0, PT, P0, P1, PT, 0x2f, 0xf2 ;  /* 0x0000000000f2781c */ /* 0x000fda0000702577 */
[----:B------:R-:W-:Y:S05]  /*1380*/  @P0 BRA `(.L_x_30) ;  /* 0x0000000400000947 */ /* 0x000fea0003800000 */
[----:B------:R-:W-:Y:S02]  /*1390*/  ISETP.GE.AND P0, PT, R18, RZ, PT ;  /* 0x000000ff1200720c */ /* 0x000fe40003f06270 */
[----:B------:R-:W-:-:S11]  /*13a0*/  ISETP.GE.AND P1, PT, R16, RZ, PT ;  /* 0x000000ff1000720c */ /* 0x000fd60003f26270 */
[----:B------:R-:W-:Y:S01]  /*13b0*/  @P0 MOV R13, RZ ;  /* 0x000000ff000d0202 */ /* 0x000fe20000000f00 */
[----:B------:R-:W-:Y:S02]  /*13c0*/  @!P0 IMAD.MOV.U32 R13, RZ, RZ, -0x40 ;  /* 0xffffffc0ff0d8424 */ /* 0x000fe400078e00ff */
[----:B------:R-:W-:Y:S01]  /*13d0*/  @!P0 FFMA R14, R0, 1.84467440737095516160e+19, RZ ;  /* 0x5f800000000e8823 */ /* 0x000fe200000000ff */
[----:B------:R-:W-:Y:S01]  /*13e0*/  @!P1 FFMA R15, R3, 1.84467440737095516160e+19, RZ ;  /* 0x5f800000030f9823 */ /* 0x000fe200000000ff */
[----:B------:R-:W-:-:S07]  /*13f0*/  @!P1 VIADD R13, R13, 0x40 ;  /* 0x000000400d0d9836 */ /* 0x000fce0000000000 */
.L_x_26:
[----:B------:R-:W-:Y:S01]  /*1400*/  LEA R0, R12, 0xc0800000, 0x17 ;  /* 0xc08000000c007811 */ /* 0x000fe200078eb8ff */
[----:B------:R-:W-:Y:S01]  /*1410*/  VIADD R17, R17, 0xffffff81 ;  /* 0xffffff8111117836 */ /* 0x000fe20000000000 */
[----:B------:R-:W-:Y:S02]  /*1420*/  BSSY.RECONVERGENT B2, `(.L_x_31) ;  /* 0x0000035000027945 */ /* 0x000fe40003800200 */
[----:B------:R-:W-:Y:S01]  /*1430*/  IADD3 R16, PT, PT, -R0, R15, RZ ;  /* 0x0000000f00107210 */ /* 0x000fe20007ffe1ff */
[----:B------:R-:W-:-:S03]  /*1440*/  IMAD R0, R17, -0x800000, R14 ;  /* 0xff80000011007824 */ /* 0x000fc600078e020e */
[----:B------:R-:W0:Y:S01]  /*1450*/  MUFU.RCP R15, R16 ;  /* 0x00000010000f7308 */ /* 0x000e220000001000 */
[----:B------:R-:W-:-:S04]  /*1460*/  FADD.FTZ R19, -R16, -RZ ;  /* 0x800000ff10137221 */ /* 0x000fc80000010100 */
[----:B0-----:R-:W-:-:S04]  /*1470*/  FFMA R18, R15, R19, 1 ;  /* 0x3f8000000f127423 */ /* 0x001fc80000000013 */
[----:B------:R-:W-:-:S04]  /*1480*/  FFMA R15, R15, R18, R15 ;  /* 0x000000120f0f7223 */ /* 0x000fc8000000000f */
[----:B------:R-:W-:-:S04]  /*1490*/  FFMA R14, R0, R15, RZ ;  /* 0x0000000f000e7223 */ /* 0x000fc800000000ff */
[----:B------:R-:W-:-:S04]  /*14a0*/  FFMA R18, R19, R14, R0 ;  /* 0x0000000e13127223 */ /* 0x000fc80000000000 */
[----:B------:R-:W-:Y:S01]  /*14b0*/  FFMA R18, R15, R18, R14 ;  /* 0x000000120f127223 */ /* 0x000fe2000000000e */
[----:B------:R-:W-:-:S03]  /*14c0*/  IADD3 R14, PT, PT, R17, 0x7f, -R12 ;  /* 0x0000007f110e7810 */ /* 0x000fc60007ffe80c */
[----:B------:R-:W-:Y:S01]  /*14d0*/  FFMA R19, R19, R18, R0 ;  /* 0x0000001213137223 */ /* 0x000fe20000000000 */
[----:B------:R-:W-:-:S03]  /*14e0*/  IADD3 R13, PT, PT, R14, R13, RZ ;  /* 0x0000000d0e0d7210 */ /* 0x000fc60007ffe0ff */
[----:B------:R-:W-:-:S05]  /*14f0*/  FFMA R0, R15, R19, R18 ;  /* 0x000000130f007223 */ /* 0x000fca0000000012 */
[----:B------:R-:W-:-:S04]  /*1500*/  SHF.R.U32.HI R12, RZ, 0x17, R0 ;  /* 0x00000017ff0c7819 */ /* 0x000fc80000011600 */
[----:B------:R-:W-:-:S05]  /*1510*/  LOP3.LUT R12, R12, 0xff, RZ, 0xc0, !PT ;  /* 0x000000ff0c0c7812 */ /* 0x000fca00078ec0ff */
[----:B------:R-:W-:-:S05]  /*1520*/  IMAD.IADD R16, R12, 0x1, R13 ;  /* 0x000000010c107824 */ /* 0x000fca00078e020d */
[----:B------:R-:W-:-:S04]  /*1530*/  IADD3 R12, PT, PT, R16, -0x1, RZ ;  /* 0xffffffff100c7810 */ /* 0x000fc80007ffe0ff */
[----:B------:R-:W-:-:S13]  /*1540*/  ISETP.GE.U32.AND P0, PT, R12, 0xfe, PT ;  /* 0x000000fe0c00780c */ /* 0x000fda0003f06070 */
[----:B------:R-:W-:Y:S05]  /*1550*/  @!P0 BRA `(.L_x_32) ;  /* 0x0000000000808947 */ /* 0x000fea0003800000 */
[----:B------:R-:W-:-:S13]  /*1560*/  ISETP.GT.AND P0, PT, R16, 0xfe, PT ;  /* 0x000000fe1000780c */ /* 0x000fda0003f04270 */
[----:B------:R-:W-:Y:S05]  /*1570*/  @P0 BRA `(.L_x_33) ;  /* 0x00000000006c0947 */ /* 0x000fea0003800000 */
[----:B------:R-:W-:-:S13]  /*1580*/  ISETP.GE.AND P0, PT, R16, 0x1, PT ;  /* 0x000000011000780c */ /* 0x000fda0003f06270 */
[----:B------:R-:W-:Y:S05]  /*1590*/  @P0 BRA `(.L_x_34) ;  /* 0x0000000000740947 */ /* 0x000fea0003800000 */
[----:B------:R-:W-:Y:S02]  /*15a0*/  ISETP.GE.AND P0, PT, R16, -0x18, PT ;  /* 0xffffffe81000780c */ /* 0x000fe40003f06270 */
[----:B------:R-:W-:-:S11]  /*15b0*/  LOP3.LUT R0, R0, 0x80000000, RZ, 0xc0, !PT ;  /* 0x8000000000007812 */ /* 0x000fd600078ec0ff */
[----:B------:R-:W-:Y:S05]  /*15c0*/  @!P0 BRA `(.L_x_34) ;  /* 0x0000000000688947 */ /* 0x000fea0003800000 */
[CCC-:B------:R-:W-:Y:S01]  /*15d0*/  FFMA.RZ R12, R15.reuse, R19.reuse, R18.reuse ;  /* 0x000000130f0c7223 */ /* 0x1c0fe2000000c012 */
[C---:B------:R-:W-:Y:S01]  /*15e0*/  VIADD R14, R16.reuse, 0x20 ;  /* 0x00000020100e7836 */ /* 0x040fe20000000000 */
[C---:B------:R-:W-:Y:S02]  /*15f0*/  ISETP.NE.AND P2, PT, R16.reuse, RZ, PT ;  /* 0x000000ff1000720c */ /* 0x040fe40003f45270 */
[----:B------:R-:W-:Y:S02]  /*1600*/  ISETP.NE.AND P1, PT, R16, RZ, PT ;  /* 0x000000ff1000720c */ /* 0x000fe40003f25270 */
[----:B------:R-:W-:Y:S01]  /*1610*/  LOP3.LUT R13, R12, 0x7fffff, RZ, 0xc0, !PT ;  /* 0x007fffff0c0d7812 */ /* 0x000fe200078ec0ff */
[CCC-:B------:R-:W-:Y:S01]  /*1620*/  FFMA.RP R12, R15.reuse, R19.reuse, R18.reuse ;  /* 0x000000130f0c7223 */ /* 0x1c0fe20000008012 */
[----:B------:R-:W-:Y:S01]  /*1630*/  FFMA.RM R15, R15, R19, R18 ;  /* 0x000000130f0f7223 */ /* 0x000fe20000004012 */
[----:B------:R-:W-:Y:S02]  /*1640*/  IADD3 R16, PT, PT, -R16, RZ, RZ ;  /* 0x000000ff10107210 */ /* 0x000fe40007ffe1ff */
[----:B------:R-:W-:-:S02]  /*1650*/  LOP3.LUT R13, R13, 0x800000, RZ, 0xfc, !PT ;  /* 0x008000000d0d7812 */ /* 0x000fc400078efcff */
[----:B------:R-:W-:Y:S02]  /*1660*/  FSETP.NEU.FTZ.AND P0, PT, R12, R15, PT ;  /* 0x0000000f0c00720b */ /* 0x000fe40003f1d000 */
[----:B------:R-:W-:Y:S02]  /*1670*/  SHF.L.U32 R14, R13, R14, RZ ;  /* 0x0000000e0d0e7219 */ /* 0x000fe400000006ff */
[----:B------:R-:W-:Y:S02]  /*1680*/  SEL R12, R16, RZ, P2 ;  /* 0x000000ff100c7207 */ /* 0x000fe40001000000 */
[----:B------:R-:W-:Y:S02]  /*1690*/  ISETP.NE.AND P1, PT, R14, RZ, P1 ;  /* 0x000000ff0e00720c */ /* 0x000fe40000f25270 */
[----:B------:R-:W-:Y:S02]  /*16a0*/  SHF.R.U32.HI R12, RZ, R12, R13 ;  /* 0x0000000cff0c7219 */ /* 0x000fe4000001160d */
[----:B------:R-:W-:-:S02]  /*16b0*/  PLOP3.LUT P0, PT, P0, P1, PT, 0xf8, 0x8f ;  /* 0x00000000008f781c */ /* 0x000fc40000703f70 */
[----:B------:R-:W-:Y:S02]  /*16c0*/  SHF.R.U32.HI R14, RZ, 0x1, R12 ;  /* 0x00000001ff0e7819 */ /* 0x000fe4000001160c */
[----:B------:R-:W-:-:S04]  /*16d0*/  SEL R13, RZ, 0x1, !P0 ;  /* 0x00000001ff0d7807 */ /* 0x000fc80004000000 */
[----:B------:R-:W-:-:S04]  /*16e0*/  LOP3.LUT R13, R13, 0x1, R14, 0xf8, !PT ;  /* 0x000000010d0d7812 */ /* 0x000fc800078ef80e */
[----:B------:R-:W-:-:S05]  /*16f0*/  LOP3.LUT R13, R13, R12, RZ, 0xc0, !PT ;  /* 0x0000000c0d0d7212 */ /* 0x000fca00078ec0ff */
[----:B------:R-:W-:-:S05]  /*1700*/  IMAD.IADD R13, R14, 0x1, R13 ;  /* 0x000000010e0d7824 */ /* 0x000fca00078e020d */
[----:B------:R-:W-:Y:S01]  /*1710*/  LOP3.LUT R0, R13, R0, RZ, 0xfc, !PT ;  /* 0x000000000d007212 */ /* 0x000fe200078efcff */
[----:B------:R-:W-:Y:S06]  /*1720*/  BRA `(.L_x_34) ;  /* 0x0000000000107947 */ /* 0x000fec0003800000 */
.L_x_33:
[----:B------:R-:W-:-:S04]  /*1730*/  LOP3.LUT R0, R0, 0x80000000, RZ, 0xc0, !PT ;  /* 0x8000000000007812 */ /* 0x000fc800078ec0ff */
[----:B------:R-:W-:Y:S01]  /*1740*/  LOP3.LUT R0, R0, 0x7f800000, RZ, 0xfc, !PT ;  /* 0x7f80000000007812 */ /* 0x000fe200078efcff */
[----:B------:R-:W-:Y:S06]  /*1750*/  BRA `(.L_x_34) ;  /* 0x0000000000047947 */ /* 0x000fec0003800000 */
.L_x_32:
[----:B------:R-:W-:-:S07]  /*1760*/  LEA R0, R13, R0, 0x17 ;  /* 0x000000000d007211 */ /* 0x000fce00078eb8ff */
.L_x_34:
[----:B------:R-:W-:Y:S05]  /*1770*/  BSYNC.RECONVERGENT B2 ;  /* 0x0000000000027941 */ /* 0x000fea0003800200 */
.L_x_31:
[----:B------:R-:W-:Y:S05]  /*1780*/  BRA `(.L_x_35) ;  /* 0x0000000000207947 */ /* 0x000fea0003800000 */
.L_x_30:
[----:B------:R-:W-:-:S04]  /*1790*/  LOP3.LUT R0, R15, 0x80000000, R14, 0x48, !PT ;  /* 0x800000000f007812 */ /* 0x000fc800078e480e */
[----:B------:R-:W-:Y:S01]  /*17a0*/  LOP3.LUT R0, R0, 0x7f800000, RZ, 0xfc, !PT ;  /* 0x7f80000000007812 */ /* 0x000fe200078efcff */
[----:B------:R-:W-:Y:S06]  /*17b0*/  BRA `(.L_x_35) ;  /* 0x0000000000147947 */ /* 0x000fec0003800000 */
.L_x_29:
[----:B------:R-:W-:Y:S01]  /*17c0*/  LOP3.LUT R0, R15, 0x80000000, R14, 0x48, !PT ;  /* 0x800000000f007812 */ /* 0x000fe200078e480e */
[----:B------:R-:W-:Y:S06]  /*17d0*/  BRA `(.L_x_35) ;  /* 0x00000000000c7947 */ /* 0x000fec0003800000 */
.L_x_28:
[----:B------:R-:W0:Y:S01]  /*17e0*/  MUFU.RSQ R0, -QNAN ;  /* 0xffc0000000007908 */ /* 0x000e220000001400 */
[----:B------:R-:W-:Y:S05]  /*17f0*/  BRA `(.L_x_35) ;  /* 0x0000000000047947 */ /* 0x000fea0003800000 */
.L_x_27:
[----:B------:R-:W-:-:S07]  /*1800*/  FADD.FTZ R0, R0, R3 ;  /* 0x0000000300007221 */ /* 0x000fce0000010000 */
.L_x_35:
[----:B------:R-:W-:Y:S05]  /*1810*/  BSYNC.RECONVERGENT B1 ;  /* 0x0000000000017941 */ /* 0x000fea0003800200 */
.L_x_25:
[----:B------:R-:W-:Y:S02]  /*1820*/  HFMA2 R13, -RZ, RZ, 0, 0 ;  /* 0x00000000ff0d7431 */ /* 0x000fe400000001ff */
[----:B------:R-:W-:-:S04]  /*1830*/  IMAD.MOV.U32 R12, RZ, RZ, R10 ;  /* 0x000000ffff0c7224 */ /* 0x000fc800078e000a */
[----:B0-----:R-:W-:Y:S05]  /*1840*/  RET.REL.NODEC R12 `(_Z17OnlineSoftmaxCUDAmmPfS_) ;  /* 0xffffffe40cec7950 */ /* 0x001fea0003c3ffff */
.L_x_36:
[----:B------:R-:W-:-:S00]  /*1850*/  BRA `(.L_x_36) ;  /* 0xfffffffc00fc7947 */ /* 0x000fc0000383ffff */
[----:B------:R-:W-:-:S00]  /*1860*/  NOP ;  /* 0x0000000000007918 */ /* 0x000fc00000000000 */
        /* <DEDUP_REMOVED lines=9> */
.L_x_37:


//--------------------- .nv.shared._Z17OnlineSoftmaxCUDAmmPfS_ --------------------------
	.section	.nv.shared._Z17OnlineSoftmaxCUDAmmPfS_,"aw",@nobits
	.sectionflags	@""
	.align	4
.nv.shared._Z17OnlineSoftmaxCUDAmmPfS_:
	.zero		5120


//--------------------- .nv.shared.reserved.0     --------------------------
	.section	.nv.shared.reserved.0,"aw",@nobits
	.weak		__nv_reservedSMEM_offset_0_alias
	.size		__nv_reservedSMEM_offset_0_alias, 0, 64
	.other		__nv_reservedSMEM_offset_0_alias,@"STO_CUDA_RESERVED_SHARED STV_DEFAULT"
__nv_reservedSMEM_offset_0_alias:
	.zero		0
	.zero		64


//--------------------- .nv.constant0._Z17OnlineSoftmaxCUDAmmPfS_ --------------------------
	.section	.nv.constant0._Z17OnlineSoftmaxCUDAmmPfS_,"a",@progbits
	.sectionflags	@""
	.align	4
.nv.constant0._Z17OnlineSoftmaxCUDAmmPfS_:
	.zero		928


//--------------------- SYMBOLS --------------------------

	.type		.nv.reservedSmem.offset0,@object
	.size		.nv.reservedSmem.offset0,0x4
	.type		.nv.reservedSmem.cap,@object
	.size		.nv.reservedSmem.cap,0x4
